//
// Generated by NVIDIA NVVM Compiler
//
// Compiler Build ID: CL-36424714
// Cuda compilation tools, release 13.0, V13.0.88
// Based on NVVM 20.0.0
//

.version 9.0
.target sm_100
.address_size 64

	// .globl	bbw_sma_prefix_f32

.visible .entry bbw_sma_prefix_f32(
	.param .u64 .ptr .align 1 bbw_sma_prefix_f32_param_0,
	.param .u64 .ptr .align 1 bbw_sma_prefix_f32_param_1,
	.param .u64 .ptr .align 1 bbw_sma_prefix_f32_param_2,
	.param .u32 bbw_sma_prefix_f32_param_3,
	.param .u32 bbw_sma_prefix_f32_param_4,
	.param .u64 .ptr .align 1 bbw_sma_prefix_f32_param_5,
	.param .u64 .ptr .align 1 bbw_sma_prefix_f32_param_6,
	.param .u32 bbw_sma_prefix_f32_param_7,
	.param .u64 .ptr .align 1 bbw_sma_prefix_f32_param_8
)
{
	.reg .pred 	%p<9>;
	.reg .b32 	%r<22>;
	.reg .b32 	%f<8>;
	.reg .b64 	%rd<31>;
	.reg .b64 	%fd<18>;

	ld.param.u64 	%rd8, [bbw_sma_prefix_f32_param_0];
	ld.param.u64 	%rd9, [bbw_sma_prefix_f32_param_1];
	ld.param.u64 	%rd10, [bbw_sma_prefix_f32_param_2];
	ld.param.u32 	%r9, [bbw_sma_prefix_f32_param_3];
	ld.param.u32 	%r10, [bbw_sma_prefix_f32_param_4];
	ld.param.u64 	%rd11, [bbw_sma_prefix_f32_param_5];
	ld.param.u64 	%rd12, [bbw_sma_prefix_f32_param_6];
	ld.param.u32 	%r11, [bbw_sma_prefix_f32_param_7];
	ld.param.u64 	%rd13, [bbw_sma_prefix_f32_param_8];
	mov.u32 	%r1, %ctaid.y;
	setp.ge.s32 	%p1, %r1, %r11;
	@%p1 bra 	$L__BB0_8;
	cvta.to.global.u64 	%rd14, %rd11;
	cvta.to.global.u64 	%rd15, %rd12;
	mul.wide.u32 	%rd16, %r1, 4;
	add.s64 	%rd17, %rd14, %rd16;
	ld.global.nc.u32 	%r12, [%rd17];
	cvt.s64.s32 	%rd1, %r12;
	setp.lt.s64 	%p2, %rd1, 1;
	add.s64 	%rd18, %rd15, %rd16;
	ld.global.nc.f32 	%f1, [%rd18];
	@%p2 bra 	$L__BB0_8;
	mov.u32 	%r13, %ctaid.x;
	mov.u32 	%r2, %ntid.x;
	mov.u32 	%r14, %tid.x;
	mad.lo.s32 	%r21, %r13, %r2, %r14;
	setp.ge.s32 	%p3, %r21, %r9;
	@%p3 bra 	$L__BB0_8;
	cvta.to.global.u64 	%rd2, %rd9;
	cvta.to.global.u64 	%rd3, %rd8;
	cvta.to.global.u64 	%rd4, %rd10;
	cvt.u32.u64 	%r15, %rd1;
	cvt.rn.f64.u32 	%fd1, %r15;
	cvt.f64.f32 	%fd2, %f1;
	cvta.to.global.u64 	%rd5, %rd13;
	mov.u32 	%r16, %nctaid.x;
	mul.lo.s32 	%r4, %r16, %r2;
	mul.lo.s32 	%r5, %r9, %r1;
	add.s32 	%r17, %r10, %r15;
	add.s32 	%r6, %r17, -1;
$L__BB0_4:
	setp.lt.s32 	%p4, %r21, %r6;
	mov.f32 	%f7, 0f7FFFFFFF;
	@%p4 bra 	$L__BB0_7;
	cvt.s64.s32 	%rd6, %r21;
	mul.wide.s32 	%rd19, %r21, 4;
	add.s64 	%rd20, %rd4, %rd19;
	ld.global.nc.u32 	%r18, [%rd20+4];
	sub.s64 	%rd7, %rd6, %rd1;
	shl.b64 	%rd21, %rd7, 2;
	add.s64 	%rd22, %rd4, %rd21;
	ld.global.nc.u32 	%r19, [%rd22+4];
	setp.ne.s32 	%p5, %r18, %r19;
	@%p5 bra 	$L__BB0_7;
	shl.b64 	%rd23, %rd6, 3;
	add.s64 	%rd24, %rd3, %rd23;
	ld.global.nc.f64 	%fd3, [%rd24+8];
	shl.b64 	%rd25, %rd7, 3;
	add.s64 	%rd26, %rd3, %rd25;
	ld.global.nc.f64 	%fd4, [%rd26+8];
	sub.f64 	%fd5, %fd3, %fd4;
	add.s64 	%rd27, %rd2, %rd23;
	ld.global.nc.f64 	%fd6, [%rd27+8];
	add.s64 	%rd28, %rd2, %rd25;
	ld.global.nc.f64 	%fd7, [%rd28+8];
	sub.f64 	%fd8, %fd6, %fd7;
	div.rn.f64 	%fd9, %fd5, %fd1;
	div.rn.f64 	%fd10, %fd8, %fd1;
	mul.f64 	%fd11, %fd9, %fd9;
	sub.f64 	%fd12, %fd10, %fd11;
	setp.lt.f64 	%p6, %fd12, 0d0000000000000000;
	selp.f64 	%fd13, 0d0000000000000000, %fd12, %p6;
	setp.gt.f64 	%p7, %fd13, 0d0000000000000000;
	sqrt.rn.f64 	%fd14, %fd13;
	selp.f64 	%fd15, %fd14, 0d0000000000000000, %p7;
	mul.f64 	%fd16, %fd15, %fd2;
	div.rn.f64 	%fd17, %fd16, %fd9;
	cvt.rn.f32.f64 	%f7, %fd17;
$L__BB0_7:
	add.s32 	%r20, %r21, %r5;
	mul.wide.s32 	%rd29, %r20, 4;
	add.s64 	%rd30, %rd5, %rd29;
	st.global.f32 	[%rd30], %f7;
	add.s32 	%r21, %r21, %r4;
	setp.lt.s32 	%p8, %r21, %r9;
	@%p8 bra 	$L__BB0_4;
$L__BB0_8:
	ret;

}
	// .globl	bbw_multi_series_one_param_tm_f32
.visible .entry bbw_multi_series_one_param_tm_f32(
	.param .u64 .ptr .align 1 bbw_multi_series_one_param_tm_f32_param_0,
	.param .u64 .ptr .align 1 bbw_multi_series_one_param_tm_f32_param_1,
	.param .u64 .ptr .align 1 bbw_multi_series_one_param_tm_f32_param_2,
	.param .u32 bbw_multi_series_one_param_tm_f32_param_3,
	.param .u32 bbw_multi_series_one_param_tm_f32_param_4,
	.param .u32 bbw_multi_series_one_param_tm_f32_param_5,
	.param .u64 .ptr .align 1 bbw_multi_series_one_param_tm_f32_param_6,
	.param .f32 bbw_multi_series_one_param_tm_f32_param_7,
	.param .u64 .ptr .align 1 bbw_multi_series_one_param_tm_f32_param_8
)
{
	.reg .pred 	%p<8>;
	.reg .b32 	%r<23>;
	.reg .b32 	%f<8>;
	.reg .b64 	%rd<25>;
	.reg .b64 	%fd<18>;

	ld.param.u64 	%rd5, [bbw_multi_series_one_param_tm_f32_param_0];
	ld.param.u64 	%rd6, [bbw_multi_series_one_param_tm_f32_param_1];
	ld.param.u64 	%rd7, [bbw_multi_series_one_param_tm_f32_param_2];
	ld.param.u32 	%r11, [bbw_multi_series_one_param_tm_f32_param_3];
	ld.param.u32 	%r12, [bbw_multi_series_one_param_tm_f32_param_4];
	ld.param.u32 	%r13, [bbw_multi_series_one_param_tm_f32_param_5];
	ld.param.u64 	%rd8, [bbw_multi_series_one_param_tm_f32_param_6];
	ld.param.f32 	%f3, [bbw_multi_series_one_param_tm_f32_param_7];
	ld.param.u64 	%rd9, [bbw_multi_series_one_param_tm_f32_param_8];
	mov.u32 	%r1, %ctaid.y;
	setp.ge.s32 	%p1, %r1, %r12;
	@%p1 bra 	$L__BB1_7;
	cvta.to.global.u64 	%rd10, %rd8;
	mul.wide.u32 	%rd11, %r1, 4;
	add.s64 	%rd12, %rd10, %rd11;
	ld.global.nc.u32 	%r2, [%rd12];
	mov.u32 	%r14, %ctaid.x;
	mov.u32 	%r3, %ntid.x;
	mov.u32 	%r15, %tid.x;
	mad.lo.s32 	%r22, %r14, %r3, %r15;
	setp.ge.s32 	%p2, %r22, %r13;
	@%p2 bra 	$L__BB1_7;
	cvta.to.global.u64 	%rd1, %rd6;
	cvta.to.global.u64 	%rd2, %rd5;
	cvta.to.global.u64 	%rd3, %rd7;
	cvt.rn.f64.s32 	%fd1, %r11;
	cvt.f64.f32 	%fd2, %f3;
	cvta.to.global.u64 	%rd4, %rd9;
	mov.u32 	%r16, %nctaid.x;
	mul.lo.s32 	%r5, %r16, %r3;
	add.s32 	%r17, %r11, %r2;
	add.s32 	%r6, %r17, -1;
$L__BB1_3:
	mad.lo.s32 	%r8, %r22, %r12, %r1;
	setp.lt.s32 	%p3, %r22, %r6;
	mov.f32 	%f7, 0f7FFFFFFF;
	@%p3 bra 	$L__BB1_6;
	sub.s32 	%r18, %r22, %r11;
	mad.lo.s32 	%r19, %r12, %r18, %r12;
	add.s32 	%r9, %r19, %r1;
	mul.wide.s32 	%rd13, %r8, 4;
	add.s64 	%rd14, %rd3, %rd13;
	ld.global.nc.u32 	%r20, [%rd14+4];
	mul.wide.s32 	%rd15, %r9, 4;
	add.s64 	%rd16, %rd3, %rd15;
	ld.global.nc.u32 	%r21, [%rd16];
	setp.ne.s32 	%p4, %r20, %r21;
	@%p4 bra 	$L__BB1_6;
	mul.wide.s32 	%rd17, %r8, 8;
	add.s64 	%rd18, %rd2, %rd17;
	ld.global.nc.f64 	%fd3, [%rd18+8];
	mul.wide.s32 	%rd19, %r9, 8;
	add.s64 	%rd20, %rd2, %rd19;
	ld.global.nc.f64 	%fd4, [%rd20];
	sub.f64 	%fd5, %fd3, %fd4;
	add.s64 	%rd21, %rd1, %rd17;
	ld.global.nc.f64 	%fd6, [%rd21+8];
	add.s64 	%rd22, %rd1, %rd19;
	ld.global.nc.f64 	%fd7, [%rd22];
	sub.f64 	%fd8, %fd6, %fd7;
	div.rn.f64 	%fd9, %fd5, %fd1;
	div.rn.f64 	%fd10, %fd8, %fd1;
	mul.f64 	%fd11, %fd9, %fd9;
	sub.f64 	%fd12, %fd10, %fd11;
	setp.lt.f64 	%p5, %fd12, 0d0000000000000000;
	selp.f64 	%fd13, 0d0000000000000000, %fd12, %p5;
	setp.gt.f64 	%p6, %fd13, 0d0000000000000000;
	sqrt.rn.f64 	%fd14, %fd13;
	selp.f64 	%fd15, %fd14, 0d0000000000000000, %p6;
	mul.f64 	%fd16, %fd15, %fd2;
	div.rn.f64 	%fd17, %fd16, %fd9;
	cvt.rn.f32.f64 	%f7, %fd17;
$L__BB1_6:
	mul.wide.s32 	%rd23, %r8, 4;
	add.s64 	%rd24, %rd4, %rd23;
	st.global.f32 	[%rd24], %f7;
	add.s32 	%r22, %r22, %r5;
	setp.lt.s32 	%p7, %r22, %r13;
	@%p7 bra 	$L__BB1_3;
$L__BB1_7:
	ret;

}


// ===== COMPILED SASS (sm_100) =====

	.target	sm_100

	.elftype	@"ET_EXEC"


//--------------------- .note.nv.tkinfo           --------------------------
	.section	.note.nv.tkinfo,"",@"SHT_NOTE"
	.sectionflags	@"SHF_NOTE_NV_TKINFO"
	.tkinfo
        /*0018*/ 	.word	0x00000002
        /*0030*/ 	.string	""
        /*0030*/ 	.string	"ptxas"
        /*0030*/ 	.string	"Cuda compilation tools, release 13.0, V13.0.88"
        /*0030*/ 	.string	"Build cuda_13.0.r13.0/compiler.36424714_0"
        /*0030*/ 	.string	"-arch sm_100 -m 64 "



//--------------------- .note.nv.cuinfo           --------------------------
	.section	.note.nv.cuinfo,"",@"SHT_NOTE"
	.sectionflags	@"SHF_NOTE_NV_CUINFO"
        /*0018*/ 	.short	0x0002
        /*001a*/ 	.short	0x0064
        /*001c*/ 	.short	0x0082
	.zero		2


//--------------------- .nv.info                  --------------------------
	.section	.nv.info,"",@"SHT_CUDA_INFO"
	.align	4


	//----- nvinfo : EIATTR_REGCOUNT
	.align		4
        /*0000*/ 	.byte	0x04, 0x2f
        /*0002*/ 	.short	(.L_1 - .L_0)
	.align		4
.L_0:
        /*0004*/ 	.word	index@(bbw_sma_prefix_f32)
        /*0008*/ 	.word	0x00000022


	//----- nvinfo : EIATTR_FRAME_SIZE
	.align		4
.L_1:
        /*000c*/ 	.byte	0x04, 0x11
        /*000e*/ 	.short	(.L_3 - .L_2)
	.align		4
.L_2:
        /*0010*/ 	.word	index@($__internal_3_$__cuda_sm20_dsqrt_rn_f64_mediumpath_v1)
        /*0014*/ 	.word	0x00000000


	//----- nvinfo : EIATTR_FRAME_SIZE
	.align		4
.L_3:
        /*0018*/ 	.byte	0x04, 0x11
        /*001a*/ 	.short	(.L_5 - .L_4)
	.align		4
.L_4:
        /*001c*/ 	.word	index@($__internal_2_$__cuda_sm20_div_rn_f64_full)
        /*0020*/ 	.word	0x00000000


	//----- nvinfo : EIATTR_FRAME_SIZE
	.align		4
.L_5:
        /*0024*/ 	.byte	0x04, 0x11
        /*0026*/ 	.short	(.L_7 - .L_6)
	.align		4
.L_6:
        /*0028*/ 	.word	index@(bbw_sma_prefix_f32)
        /*002c*/ 	.word	0x00000000


	//----- nvinfo : EIATTR_REGCOUNT
	.align		4
.L_7:
        /*0030*/ 	.byte	0x04, 0x2f
        /*0032*/ 	.short	(.L_9 - .L_8)
	.align		4
.L_8:
        /*0034*/ 	.word	index@(bbw_multi_series_one_param_tm_f32)
        /*0038*/ 	.word	0x00000024


	//----- nvinfo : EIATTR_FRAME_SIZE
	.align		4
.L_9:
        /*003c*/ 	.byte	0x04, 0x11
        /*003e*/ 	.short	(.L_11 - .L_10)
	.align		4
.L_10:
        /*0040*/ 	.word	index@($__internal_1_$__cuda_sm20_dsqrt_rn_f64_mediumpath_v1)
        /*0044*/ 	.word	0x00000000


	//----- nvinfo : EIATTR_FRAME_SIZE
	.align		4
.L_11:
        /*0048*/ 	.byte	0x04, 0x11
        /*004a*/ 	.short	(.L_13 - .L_12)
	.align		4
.L_12:
        /*004c*/ 	.word	index@($__internal_0_$__cuda_sm20_div_rn_f64_full)
        /*0050*/ 	.word	0x00000000


	//----- nvinfo : EIATTR_FRAME_SIZE
	.align		4
.L_13:
        /*0054*/ 	.byte	0x04, 0x11
        /*0056*/ 	.short	(.L_15 - .L_14)
	.align		4
.L_14:
        /*0058*/ 	.word	index@(bbw_multi_series_one_param_tm_f32)
        /*005c*/ 	.word	0x00000000


	//----- nvinfo : EIATTR_MIN_STACK_SIZE
	.align		4
.L_15:
        /*0060*/ 	.byte	0x04, 0x12
        /*0062*/ 	.short	(.L_17 - .L_16)
	.align		4
.L_16:
        /*0064*/ 	.word	index@(bbw_multi_series_one_param_tm_f32)
        /*0068*/ 	.word	0x00000000


	//----- nvinfo : EIATTR_MIN_STACK_SIZE
	.align		4
.L_17:
        /*006c*/ 	.byte	0x04, 0x12
        /*006e*/ 	.short	(.L_19 - .L_18)
	.align		4
.L_18:
        /*0070*/ 	.word	index@(bbw_sma_prefix_f32)
        /*0074*/ 	.word	0x00000000
.L_19:


//--------------------- .nv.compat                --------------------------
	.section	.nv.compat,"",@"SHT_CUDA_COMPAT_INFO"
	.align	4
        /*0000*/ 	.byte	0x02, 0x09, 0x00, 0x00, 0x02, 0x02, 0x01, 0x00, 0x02, 0x05, 0x05, 0x00, 0x03, 0x07, 0x01, 0x01
        /*0010*/ 	.byte	0x02, 0x03, 0x00, 0x00, 0x02, 0x06, 0x01, 0x00, 0x04, 0x0b, 0x08, 0x00, 0x01, 0x00, 0x00, 0x00
        /*0020*/ 	.byte	0x00, 0x00, 0x00, 0x00


//--------------------- .nv.info.bbw_multi_series_one_param_tm_f32 --------------------------
	.section	.nv.info.bbw_multi_series_one_param_tm_f32,"",@"SHT_CUDA_INFO"
	.sectionflags	@""
	.align	4


	//----- nvinfo : EIATTR_CUDA_API_VERSION
	.align		4
        /*0000*/ 	.byte	0x04, 0x37
        /*0002*/ 	.short	(.L_21 - .L_20)
.L_20:
        /*0004*/ 	.word	0x00000082


	//----- nvinfo : EIATTR_KPARAM_INFO
	.align		4
.L_21:
        /*0008*/ 	.byte	0x04, 0x17
        /*000a*/ 	.short	(.L_23 - .L_22)
.L_22:
        /*000c*/ 	.word	0x00000000
        /*0010*/ 	.short	0x0008
        /*0012*/ 	.short	0x0038
        /*0014*/ 	.byte	0x00, 0xf5, 0x21, 0x00


	//----- nvinfo : EIATTR_KPARAM_INFO
	.align		4
.L_23:
        /*0018*/ 	.byte	0x04, 0x17
        /*001a*/ 	.short	(.L_25 - .L_24)
.L_24:
        /*001c*/ 	.word	0x00000000
        /*0020*/ 	.short	0x0007
        /*0022*/ 	.short	0x0030
        /*0024*/ 	.byte	0x00, 0xf0, 0x11, 0x00


	//----- nvinfo : EIATTR_KPARAM_INFO
	.align		4
.L_25:
        /*0028*/ 	.byte	0x04, 0x17
        /*002a*/ 	.short	(.L_27 - .L_26)
.L_26:
        /*002c*/ 	.word	0x00000000
        /*0030*/ 	.short	0x0006
        /*0032*/ 	.short	0x0028
        /*0034*/ 	.byte	0x00, 0xf5, 0x21, 0x00


	//----- nvinfo : EIATTR_KPARAM_INFO
	.align		4
.L_27:
        /*0038*/ 	.byte	0x04, 0x17
        /*003a*/ 	.short	(.L_29 - .L_28)
.L_28:
        /*003c*/ 	.word	0x00000000
        /*0040*/ 	.short	0x0005
        /*0042*/ 	.short	0x0020
        /*0044*/ 	.byte	0x00, 0xf0, 0x11, 0x00


	//----- nvinfo : EIATTR_KPARAM_INFO
	.align		4
.L_29:
        /*0048*/ 	.byte	0x04, 0x17
        /*004a*/ 	.short	(.L_31 - .L_30)
.L_30:
        /*004c*/ 	.word	0x00000000
        /*0050*/ 	.short	0x0004
        /*0052*/ 	.short	0x001c
        /*0054*/ 	.byte	0x00, 0xf0, 0x11, 0x00


	//----- nvinfo : EIATTR_KPARAM_INFO
	.align		4
.L_31:
        /*0058*/ 	.byte	0x04, 0x17
        /*005a*/ 	.short	(.L_33 - .L_32)
.L_32:
        /*005c*/ 	.word	0x00000000
        /*0060*/ 	.short	0x0003
        /*0062*/ 	.short	0x0018
        /*0064*/ 	.byte	0x00, 0xf0, 0x11, 0x00


	//----- nvinfo : EIATTR_KPARAM_INFO
	.align		4
.L_33:
        /*0068*/ 	.byte	0x04, 0x17
        /*006a*/ 	.short	(.L_35 - .L_34)
.L_34:
        /*006c*/ 	.word	0x00000000
        /*0070*/ 	.short	0x0002
        /*0072*/ 	.short	0x0010
        /*0074*/ 	.byte	0x00, 0xf5, 0x21, 0x00


	//----- nvinfo : EIATTR_KPARAM_INFO
	.align		4
.L_35:
        /*0078*/ 	.byte	0x04, 0x17
        /*007a*/ 	.short	(.L_37 - .L_36)
.L_36:
        /*007c*/ 	.word	0x00000000
        /*0080*/ 	.short	0x0001
        /*0082*/ 	.short	0x0008
        /*0084*/ 	.byte	0x00, 0xf5, 0x21, 0x00


	//----- nvinfo : EIATTR_KPARAM_INFO
	.align		4
.L_37:
        /*0088*/ 	.byte	0x04, 0x17
        /*008a*/ 	.short	(.L_39 - .L_38)
.L_38:
        /*008c*/ 	.word	0x00000000
        /*0090*/ 	.short	0x0000
        /*0092*/ 	.short	0x0000
        /*0094*/ 	.byte	0x00, 0xf5, 0x21, 0x00


	//----- nvinfo : EIATTR_SPARSE_MMA_MASK
	.align		4
.L_39:
        /*0098*/ 	.byte	0x03, 0x50
        /*009a*/ 	.short	0x0000


	//----- nvinfo : EIATTR_MAXREG_COUNT
	.align		4
        /*009c*/ 	.byte	0x03, 0x1b
        /*009e*/ 	.short	0x00ff


	//----- nvinfo : EIATTR_MERCURY_ISA_VERSION
	.align		4
        /*00a0*/ 	.byte	0x03, 0x5f
        /*00a2*/ 	.short	0x0101


	//----- nvinfo : EIATTR_VRC_CTA_INIT_COUNT
	.align		4
        /*00a4*/ 	.byte	0x02, 0x4a
	.zero		1
	.zero		1


	//----- nvinfo : EIATTR_EXIT_INSTR_OFFSETS
	.align		4
        /*00a8*/ 	.byte	0x04, 0x1c
        /*00aa*/ 	.short	(.L_41 - .L_40)


	//   ....[0]....
.L_40:
        /*00ac*/ 	.word	0x00000040


	//   ....[1]....
        /*00b0*/ 	.word	0x000000b0


	//   ....[2]....
        /*00b4*/ 	.word	0x00000a10


	//----- nvinfo : EIATTR_CRS_STACK_SIZE
	.align		4
.L_41:
        /*00b8*/ 	.byte	0x04, 0x1e
        /*00ba*/ 	.short	(.L_43 - .L_42)
.L_42:
        /*00bc*/ 	.word	0x00000000


	//----- nvinfo : EIATTR_CBANK_PARAM_SIZE
	.align		4
.L_43:
        /*00c0*/ 	.byte	0x03, 0x19
        /*00c2*/ 	.short	0x0040


	//----- nvinfo : EIATTR_PARAM_CBANK
	.align		4
        /*00c4*/ 	.byte	0x04, 0x0a
        /*00c6*/ 	.short	(.L_45 - .L_44)
	.align		4
.L_44:
        /*00c8*/ 	.word	index@(.nv.constant0.bbw_multi_series_one_param_tm_f32)
        /*00cc*/ 	.short	0x0380
        /*00ce*/ 	.short	0x0040


	//----- nvinfo : EIATTR_SW_WAR
	.align		4
.L_45:
        /*00d0*/ 	.byte	0x04, 0x36
        /*00d2*/ 	.short	(.L_47 - .L_46)
.L_46:
        /*00d4*/ 	.word	0x00000008
.L_47:


//--------------------- .nv.info.bbw_sma_prefix_f32 --------------------------
	.section	.nv.info.bbw_sma_prefix_f32,"",@"SHT_CUDA_INFO"
	.sectionflags	@""
	.align	4


	//----- nvinfo : EIATTR_CUDA_API_VERSION
	.align		4
        /*0000*/ 	.byte	0x04, 0x37
        /*0002*/ 	.short	(.L_49 - .L_48)
.L_48:
        /*0004*/ 	.word	0x00000082


	//----- nvinfo : EIATTR_KPARAM_INFO
	.align		4
.L_49:
        /*0008*/ 	.byte	0x04, 0x17
        /*000a*/ 	.short	(.L_51 - .L_50)
.L_50:
        /*000c*/ 	.word	0x00000000
        /*0010*/ 	.short	0x0008
        /*0012*/ 	.short	0x0038
        /*0014*/ 	.byte	0x00, 0xf5, 0x21, 0x00


	//----- nvinfo : EIATTR_KPARAM_INFO
	.align		4
.L_51:
        /*0018*/ 	.byte	0x04, 0x17
        /*001a*/ 	.short	(.L_53 - .L_52)
.L_52:
        /*001c*/ 	.word	0x00000000
        /*0020*/ 	.short	0x0007
        /*0022*/ 	.short	0x0030
        /*0024*/ 	.byte	0x00, 0xf0, 0x11, 0x00


	//----- nvinfo : EIATTR_KPARAM_INFO
	.align		4
.L_53:
        /*0028*/ 	.byte	0x04, 0x17
        /*002a*/ 	.short	(.L_55 - .L_54)
.L_54:
        /*002c*/ 	.word	0x00000000
        /*0030*/ 	.short	0x0006
        /*0032*/ 	.short	0x0028
        /*0034*/ 	.byte	0x00, 0xf5, 0x21, 0x00


	//----- nvinfo : EIATTR_KPARAM_INFO
	.align		4
.L_55:
        /*0038*/ 	.byte	0x04, 0x17
        /*003a*/ 	.short	(.L_57 - .L_56)
.L_56:
        /*003c*/ 	.word	0x00000000
        /*0040*/ 	.short	0x0005
        /*0042*/ 	.short	0x0020
        /*0044*/ 	.byte	0x00, 0xf5, 0x21, 0x00


	//----- nvinfo : EIATTR_KPARAM_INFO
	.align		4
.L_57:
        /*0048*/ 	.byte	0x04, 0x17
        /*004a*/ 	.short	(.L_59 - .L_58)
.L_58:
        /*004c*/ 	.word	0x00000000
        /*0050*/ 	.short	0x0004
        /*0052*/ 	.short	0x001c
        /*0054*/ 	.byte	0x00, 0xf0, 0x11, 0x00


	//----- nvinfo : EIATTR_KPARAM_INFO
	.align		4
.L_59:
        /*0058*/ 	.byte	0x04, 0x17
        /*005a*/ 	.short	(.L_61 - .L_60)
.L_60:
        /*005c*/ 	.word	0x00000000
        /*0060*/ 	.short	0x0003
        /*0062*/ 	.short	0x0018
        /*0064*/ 	.byte	0x00, 0xf0, 0x11, 0x00


	//----- nvinfo : EIATTR_KPARAM_INFO
	.align		4
.L_61:
        /*0068*/ 	.byte	0x04, 0x17
        /*006a*/ 	.short	(.L_63 - .L_62)
.L_62:
        /*006c*/ 	.word	0x00000000
        /*0070*/ 	.short	0x0002
        /*0072*/ 	.short	0x0010
        /*0074*/ 	.byte	0x00, 0xf5, 0x21, 0x00


	//----- nvinfo : EIATTR_KPARAM_INFO
	.align		4
.L_63:
        /*0078*/ 	.byte	0x04, 0x17
        /*007a*/ 	.short	(.L_65 - .L_64)
.L_64:
        /*007c*/ 	.word	0x00000000
        /*0080*/ 	.short	0x0001
        /*0082*/ 	.short	0x0008
        /*0084*/ 	.byte	0x00, 0xf5, 0x21, 0x00


	//----- nvinfo : EIATTR_KPARAM_INFO
	.align		4
.L_65:
        /*0088*/ 	.byte	0x04, 0x17
        /*008a*/ 	.short	(.L_67 - .L_66)
.L_66:
        /*008c*/ 	.word	0x00000000
        /*0090*/ 	.short	0x0000
        /*0092*/ 	.short	0x0000
        /*0094*/ 	.byte	0x00, 0xf5, 0x21, 0x00


	//----- nvinfo : EIATTR_SPARSE_MMA_MASK
	.align		4
.L_67:
        /*0098*/ 	.byte	0x03, 0x50
        /*009a*/ 	.short	0x0000


	//----- nvinfo : EIATTR_MAXREG_COUNT
	.align		4
        /*009c*/ 	.byte	0x03, 0x1b
        /*009e*/ 	.short	0x00ff


	//----- nvinfo : EIATTR_MERCURY_ISA_VERSION
	.align		4
        /*00a0*/ 	.byte	0x03, 0x5f
        /*00a2*/ 	.short	0x0101


	//----- nvinfo : EIATTR_VRC_CTA_INIT_COUNT
	.align		4
        /*00a4*/ 	.byte	0x02, 0x4a
	.zero		1
	.zero		1


	//----- nvinfo : EIATTR_EXIT_INSTR_OFFSETS
	.align		4
        /*00a8*/ 	.byte	0x04, 0x1c
        /*00aa*/ 	.short	(.L_69 - .L_68)


	//   ....[0]....
.L_68:
        /*00ac*/ 	.word	0x00000040


	//   ....[1]....
        /*00b0*/ 	.word	0x000000e0


	//   ....[2]....
        /*00b4*/ 	.word	0x00000170


	//   ....[3]....
        /*00b8*/ 	.word	0x00000c10


	//----- nvinfo : EIATTR_CRS_STACK_SIZE
	.align		4
.L_69:
        /*00bc*/ 	.byte	0x04, 0x1e
        /*00be*/ 	.short	(.L_71 - .L_70)
.L_70:
        /*00c0*/ 	.word	0x00000000


	//----- nvinfo : EIATTR_CBANK_PARAM_SIZE
	.align		4
.L_71:
        /*00c4*/ 	.byte	0x03, 0x19
        /*00c6*/ 	.short	0x0040


	//----- nvinfo : EIATTR_PARAM_CBANK
	.align		4
        /*00c8*/ 	.byte	0x04, 0x0a
        /*00ca*/ 	.short	(.L_73 - .L_72)
	.align		4
.L_72:
        /*00cc*/ 	.word	index@(.nv.constant0.bbw_sma_prefix_f32)
        /*00d0*/ 	.short	0x0380
        /*00d2*/ 	.short	0x0040


	//----- nvinfo : EIATTR_SW_WAR
	.align		4
.L_73:
        /*00d4*/ 	.byte	0x04, 0x36
        /*00d6*/ 	.short	(.L_75 - .L_74)
.L_74:
        /*00d8*/ 	.word	0x00000008
.L_75:


//--------------------- .nv.callgraph             --------------------------
	.section	.nv.callgraph,"",@"SHT_CUDA_CALLGRAPH"
	.align	4
	.sectionentsize	8
	.align		4
        /*0000*/ 	.word	0x00000000
	.align		4
        /*0004*/ 	.word	0xffffffff
	.align		4
        /*0008*/ 	.word	0x00000000
	.align		4
        /*000c*/ 	.word	0xfffffffe
	.align		4
        /*0010*/ 	.word	0x00000000
	.align		4
        /*0014*/ 	.word	0xfffffffd
	.align		4
        /*0018*/ 	.word	0x00000000
	.align		4
        /*001c*/ 	.word	0xfffffffc


//--------------------- .text.bbw_multi_series_one_param_tm_f32 --------------------------
	.section	.text.bbw_multi_series_one_param_tm_f32,"ax",@progbits
	.align	128
        .global         bbw_multi_series_one_param_tm_f32
        .type           bbw_multi_series_one_param_tm_f32,@function
        .size           bbw_multi_series_one_param_tm_f32,(.L_x_44 - bbw_multi_series_one_param_tm_f32)
        .other          bbw_multi_series_one_param_tm_f32,@"STO_CUDA_ENTRY STV_DEFAULT"
bbw_multi_series_one_param_tm_f32:
.text.bbw_multi_series_one_param_tm_f32:
[----:B------:R-:W-:Y:S01]  /*0000*/  LDC R1, c[0x0][0x37c] ;  /* 0x0000df00ff017b82 */ /* 0x000fe20000000800 */
[----:B------:R-:W0:Y:S01]  /*0010*/  S2R R4, SR_CTAID.Y ;  /* 0x0000000000047919 */ /* 0x000e220000002600 */
[----:B------:R-:W0:Y:S02]  /*0020*/  LDCU UR4, c[0x0][0x39c] ;  /* 0x00007380ff0477ac */ /* 0x000e240008000800 */
[----:B0-----:R-:W-:-:S13]  /*0030*/  ISETP.GE.AND P0, PT, R4, UR4, PT ;  /* 0x0000000404007c0c */ /* 0x001fda000bf06270 */
[----:B------:R-:W-:Y:S05]  /*0040*/  @P0 EXIT ;  /* 0x000000000000094d */ /* 0x000fea0003800000 */
[----:B------:R-:W0:Y:S01]  /*0050*/  S2R R7, SR_TID.X ;  /* 0x0000000000077919 */ /* 0x000e220000002100 */
[----:B------:R-:W0:Y:S01]  /*0060*/  S2UR UR4, SR_CTAID.X ;  /* 0x00000000000479c3 */ /* 0x000e220000002500 */
[----:B------:R-:W1:Y:S07]  /*0070*/  LDCU UR5, c[0x0][0x3a0] ;  /* 0x00007400ff0577ac */ /* 0x000e6e0008000800 */
[----:B------:R-:W0:Y:S02]  /*0080*/  LDC R8, c[0x0][0x360] ;  /* 0x0000d800ff087b82 */ /* 0x000e240000000800 */
[----:B0-----:R-:W-:-:S05]  /*0090*/  IMAD R7, R8, UR4, R7 ;  /* 0x0000000408077c24 */ /* 0x001fca000f8e0207 */
[----:B-1----:R-:W-:-:S13]  /*00a0*/  ISETP.GE.AND P0, PT, R7, UR5, PT ;  /* 0x0000000507007c0c */ /* 0x002fda000bf06270 */
[----:B------:R-:W-:Y:S05]  /*00b0*/  @P0 EXIT ;  /* 0x000000000000094d */ /* 0x000fea0003800000 */
[----:B------:R-:W0:Y:S01]  /*00c0*/  LDC.64 R2, c[0x0][0x3a8] ;  /* 0x0000ea00ff027b82 */ /* 0x000e220000000a00 */
[----:B------:R-:W1:Y:S07]  /*00d0*/  LDCU.64 UR4, c[0x0][0x358] ;  /* 0x00006b00ff0477ac */ /* 0x000e6e0008000a00 */
[----:B------:R-:W2:Y:S01]  /*00e0*/  LDC R9, c[0x0][0x398] ;  /* 0x0000e600ff097b82 */ /* 0x000ea20000000800 */
[----:B------:R-:W3:Y:S01]  /*00f0*/  LDCU UR6, c[0x0][0x370] ;  /* 0x00006e00ff0677ac */ /* 0x000ee20008000800 */
[----:B------:R-:W4:Y:S06]  /*0100*/  LDCU UR7, c[0x0][0x3b0] ;  /* 0x00007600ff0777ac */ /* 0x000f2c0008000800 */
[----:B------:R-:W4:Y:S01]  /*0110*/  LDC R5, c[0x0][0x39c] ;  /* 0x0000e700ff057b82 */ /* 0x000f220000000800 */
[----:B------:R-:W0:Y:S02]  /*0120*/  LDCU UR8, c[0x0][0x3a0] ;  /* 0x00007400ff0877ac */ /* 0x000e240008000800 */
[----:B0-----:R-:W-:-:S06]  /*0130*/  IMAD.WIDE.U32 R2, R4, 0x4, R2 ;  /* 0x0000000404027825 */ /* 0x001fcc00078e0002 */
[----:B-1----:R-:W5:Y:S01]  /*0140*/  LDG.E.CONSTANT R2, desc[UR4][R2.64] ;  /* 0x0000000402027981 */ /* 0x002f62000c1e9900 */
[----:B---3--:R-:W-:Y:S01]  /*0150*/  IMAD R8, R8, UR6, RZ ;  /* 0x0000000608087c24 */ /* 0x008fe2000f8e02ff */
[----:B--2---:R0:W1:Y:S08]  /*0160*/  I2F.F64 R18, R9 ;  /* 0x0000000900127312 */ /* 0x0040700000201c00 */
[----:B----4-:R-:W2:Y:S01]  /*0170*/  F2F.F64.F32 R20, UR7 ;  /* 0x0000000700147d10 */ /* 0x010ea20008201800 */
[----:B------:R-:W3:Y:S02]  /*0180*/  LDCU UR7, c[0x0][0x398] ;  /* 0x00007300ff0777ac */ /* 0x000ee40008000800 */
[----:B0123-5:R-:W-:-:S07]  /*0190*/  IADD3 R6, PT, PT, R2, -0x1, R9 ;  /* 0xffffffff02067810 */ /* 0x02ffce0007ffe009 */
.L_x_10:
[C---:B------:R-:W-:Y:S01]  /*01a0*/  ISETP.GE.AND P0, PT, R7.reuse, R6, PT ;  /* 0x000000060700720c */ /* 0x040fe20003f06270 */
[----:B------:R-:W-:Y:S01]  /*01b0*/  BSSY.RECONVERGENT B0, `(.L_x_0) ;  /* 0x000007f000007945 */ /* 0x000fe20003800200 */
[----:B------:R-:W-:Y:S02]  /*01c0*/  IMAD R9, R7, R5, R4 ;  /* 0x0000000507097224 */ /* 0x000fe400078e0204 */
[----:B-1----:R-:W-:-:S09]  /*01d0*/  IMAD.MOV.U32 R13, RZ, RZ, 0x7fffffff ;  /* 0x7fffffffff0d7424 */ /* 0x002fd200078e00ff */
[----:B0-----:R-:W-:Y:S05]  /*01e0*/  @!P0 BRA `(.L_x_1) ;  /* 0x0000000400ec8947 */ /* 0x001fea0003800000 */
[----:B------:R-:W0:Y:S01]  /*01f0*/  LDC.64 R10, c[0x0][0x390] ;  /* 0x0000e400ff0a7b82 */ /* 0x000e220000000a00 */
[----:B------:R-:W-:-:S04]  /*0200*/  VIADD R0, R7, -UR7 ;  /* 0x8000000707007c36 */ /* 0x000fc80008000000 */
[----:B------:R-:W-:-:S04]  /*0210*/  IMAD R3, R0, R5, R5 ;  /* 0x0000000500037224 */ /* 0x000fc800078e0205 */
[----:B------:R-:W-:Y:S02]  /*0220*/  IMAD.IADD R15, R3, 0x1, R4 ;  /* 0x00000001030f7824 */ /* 0x000fe400078e0204 */
[----:B0-----:R-:W-:-:S04]  /*0230*/  IMAD.WIDE R2, R9, 0x4, R10 ;  /* 0x0000000409027825 */ /* 0x001fc800078e020a */
[----:B------:R-:W-:Y:S02]  /*0240*/  IMAD.WIDE R10, R15, 0x4, R10 ;  /* 0x000000040f0a7825 */ /* 0x000fe400078e020a */
[----:B------:R-:W2:Y:S04]  /*0250*/  LDG.E.CONSTANT R2, desc[UR4][R2.64+0x4] ;  /* 0x0000040402027981 */ /* 0x000ea8000c1e9900 */
[----:B------:R-:W2:Y:S02]  /*0260*/  LDG.E.CONSTANT R11, desc[UR4][R10.64] ;  /* 0x000000040a0b7981 */ /* 0x000ea4000c1e9900 */
[----:B--2---:R-:W-:-:S13]  /*0270*/  ISETP.NE.AND P0, PT, R2, R11, PT ;  /* 0x0000000b0200720c */ /* 0x004fda0003f05270 */
[----:B------:R-:W-:Y:S05]  /*0280*/  @P0 BRA `(.L_x_1) ;  /* 0x0000000400c40947 */ /* 0x000fea0003800000 */
[----:B------:R-:W0:Y:S08]  /*0290*/  LDC.64 R10, c[0x0][0x380] ;  /* 0x0000e000ff0a7b82 */ /* 0x000e300000000a00 */
[----:B------:R-:W1:Y:S01]  /*02a0*/  LDC.64 R12, c[0x0][0x388] ;  /* 0x0000e200ff0c7b82 */ /* 0x000e620000000a00 */
[----:B0-----:R-:W-:-:S04]  /*02b0*/  IMAD.WIDE R2, R9, 0x8, R10 ;  /* 0x0000000809027825 */ /* 0x001fc800078e020a */
[----:B------:R-:W-:Y:S02]  /*02c0*/  IMAD.WIDE R10, R15, 0x8, R10 ;  /* 0x000000080f0a7825 */ /* 0x000fe400078e020a */
[----:B------:R-:W2:Y:S04]  /*02d0*/  LDG.E.64.CONSTANT R2, desc[UR4][R2.64+0x8] ;  /* 0x0000080402027981 */ /* 0x000ea8000c1e9b00 */
[----:B------:R-:W2:Y:S01]  /*02e0*/  LDG.E.64.CONSTANT R10, desc[UR4][R10.64] ;  /* 0x000000040a0a7981 */ /* 0x000ea2000c1e9b00 */
[----:B-1----:R-:W-:-:S04]  /*02f0*/  IMAD.WIDE R16, R9, 0x8, R12 ;  /* 0x0000000809107825 */ /* 0x002fc800078e020c */
[----:B------:R-:W-:Y:S02]  /*0300*/  IMAD.WIDE R12, R15, 0x8, R12 ;  /* 0x000000080f0c7825 */ /* 0x000fe400078e020c */
[----:B------:R-:W3:Y:S04]  /*0310*/  LDG.E.64.CONSTANT R16, desc[UR4][R16.64+0x8] ;  /* 0x0000080410107981 */ /* 0x000ee8000c1e9b00 */
[----:B------:R-:W3:Y:S01]  /*0320*/  LDG.E.64.CONSTANT R12, desc[UR4][R12.64] ;  /* 0x000000040c0c7981 */ /* 0x000ee2000c1e9b00 */
[----:B------:R-:W0:Y:S01]  /*0330*/  MUFU.RCP64H R15, R19 ;  /* 0x00000013000f7308 */ /* 0x000e220000001800 */
[----:B------:R-:W-:Y:S01]  /*0340*/  IMAD.MOV.U32 R14, RZ, RZ, 0x1 ;  /* 0x00000001ff0e7424 */ /* 0x000fe200078e00ff */
[----:B------:R-:W-:Y:S05]  /*0350*/  BSSY.RECONVERGENT B1, `(.L_x_2) ;  /* 0x0000017000017945 */ /* 0x000fea0003800200 */
[----:B0-----:R-:W-:-:S08]  /*0360*/  DFMA R22, -R18, R14, 1 ;  /* 0x3ff000001216742b */ /* 0x001fd0000000010e */
[----:B------:R-:W-:-:S08]  /*0370*/  DFMA R22, R22, R22, R22 ;  /* 0x000000161616722b */ /* 0x000fd00000000016 */
[----:B------:R-:W-:-:S08]  /*0380*/  DFMA R22, R14, R22, R14 ;  /* 0x000000160e16722b */ /* 0x000fd0000000000e */
[----:B------:R-:W-:-:S08]  /*0390*/  DFMA R14, -R18, R22, 1 ;  /* 0x3ff00000120e742b */ /* 0x000fd00000000116 */
[----:B------:R-:W-:Y:S02]  /*03a0*/  DFMA R14, R22, R14, R22 ;  /* 0x0000000e160e722b */ /* 0x000fe40000000016 */
[----:B--2---:R-:W-:-:S08]  /*03b0*/  DADD R22, R2, -R10 ;  /* 0x0000000002167229 */ /* 0x004fd0000000080a */
[----:B------:R-:W-:Y:S02]  /*03c0*/  DMUL R2, R22, R14 ;  /* 0x0000000e16027228 */ /* 0x000fe40000000000 */
[----:B------:R-:W-:Y:S01]  /*03d0*/  FSETP.GEU.AND P1, PT, |R23|, 6.5827683646048100446e-37, PT ;  /* 0x036000001700780b */ /* 0x000fe20003f2e200 */
[----:B---3--:R-:W-:-:S05]  /*03e0*/  DADD R16, R16, -R12 ;  /* 0x0000000010107229 */ /* 0x008fca000000080c */
[----:B------:R-:W-:-:S08]  /*03f0*/  DFMA R10, -R18, R2, R22 ;  /* 0x00000002120a722b */ /* 0x000fd00000000116 */
[----:B------:R-:W-:-:S10]  /*0400*/  DFMA R2, R14, R10, R2 ;  /* 0x0000000a0e02722b */ /* 0x000fd40000000002 */
[----:B------:R-:W-:-:S05]  /*0410*/  FFMA R0, RZ, R19, R3 ;  /* 0x00000013ff007223 */ /* 0x000fca0000000003 */
[----:B------:R-:W-:-:S13]  /*0420*/  FSETP.GT.AND P0, PT, |R0|, 1.469367938527859385e-39, PT ;  /* 0x001000000000780b */ /* 0x000fda0003f04200 */
[----:B------:R-:W-:Y:S05]  /*0430*/  @P0 BRA P1, `(.L_x_3) ;  /* 0x0000000000200947 */ /* 0x000fea0000800000 */
[----:B------:R-:W-:Y:S01]  /*0440*/  IMAD.MOV.U32 R14, RZ, RZ, R22 ;  /* 0x000000ffff0e7224 */ /* 0x000fe200078e0016 */
[----:B------:R-:W-:Y:S01]  /*0450*/  MOV R10, R18 ;  /* 0x00000012000a7202 */ /* 0x000fe20000000f00 */
[----:B------:R-:W-:Y:S01]  /*0460*/  IMAD.MOV.U32 R15, RZ, RZ, R23 ;  /* 0x000000ffff0f7224 */ /* 0x000fe200078e0017 */
[----:B------:R-:W-:Y:S01]  /*0470*/  MOV R0, 0x4a0 ;  /* 0x000004a000007802 */ /* 0x000fe20000000f00 */
[----:B------:R-:W-:-:S07]  /*0480*/  IMAD.MOV.U32 R11, RZ, RZ, R19 ;  /* 0x000000ffff0b7224 */ /* 0x000fce00078e0013 */
[----:B------:R-:W-:Y:S05]  /*0490*/  CALL.REL.NOINC `($__internal_0_$__cuda_sm20_div_rn_f64_full) ;  /* 0x0000000400607944 */ /* 0x000fea0003c00000 */
[----:B------:R-:W-:Y:S02]  /*04a0*/  IMAD.MOV.U32 R2, RZ, RZ, R24 ;  /* 0x000000ffff027224 */ /* 0x000fe400078e0018 */
[----:B------:R-:W-:-:S07]  /*04b0*/  IMAD.MOV.U32 R3, RZ, RZ, R25 ;  /* 0x000000ffff037224 */ /* 0x000fce00078e0019 */
.L_x_3:
[----:B------:R-:W-:Y:S05]  /*04c0*/  BSYNC.RECONVERGENT B1 ;  /* 0x0000000000017941 */ /* 0x000fea0003800200 */
.L_x_2:
[----:B------:R-:W0:Y:S01]  /*04d0*/  MUFU.RCP64H R11, R19 ;  /* 0x00000013000b7308 */ /* 0x000e220000001800 */
[----:B------:R-:W-:Y:S01]  /*04e0*/  IMAD.MOV.U32 R10, RZ, RZ, 0x1 ;  /* 0x00000001ff0a7424 */ /* 0x000fe200078e00ff */
[----:B------:R-:W-:Y:S01]  /*04f0*/  FSETP.GEU.AND P1, PT, |R17|, 6.5827683646048100446e-37, PT ;  /* 0x036000001100780b */ /* 0x000fe20003f2e200 */
[----:B------:R-:W-:Y:S04]  /*0500*/  BSSY.RECONVERGENT B1, `(.L_x_4) ;  /* 0x0000014000017945 */ /* 0x000fe80003800200 */
[----:B0-----:R-:W-:-:S08]  /*0510*/  DFMA R12, -R18, R10, 1 ;  /* 0x3ff00000120c742b */ /* 0x001fd0000000010a */
[----:B------:R-:W-:-:S08]  /*0520*/  DFMA R12, R12, R12, R12 ;  /* 0x0000000c0c0c722b */ /* 0x000fd0000000000c */
[----:B------:R-:W-:-:S08]  /*0530*/  DFMA R12, R10, R12, R10 ;  /* 0x0000000c0a0c722b */ /* 0x000fd0000000000a */
[----:B------:R-:W-:-:S08]  /*0540*/  DFMA R10, -R18, R12, 1 ;  /* 0x3ff00000120a742b */ /* 0x000fd0000000010c */
[----:B------:R-:W-:-:S08]  /*0550*/  DFMA R14, R12, R10, R12 ;  /* 0x0000000a0c0e722b */ /* 0x000fd0000000000c */
[----:B------:R-:W-:-:S08]  /*0560*/  DMUL R10, R16, R14 ;  /* 0x0000000e100a7228 */ /* 0x000fd00000000000 */
        /* <DEDUP_REMOVED lines=13> */
.L_x_5:
[----:B------:R-:W-:Y:S05]  /*0640*/  BSYNC.RECONVERGENT B1 ;  /* 0x0000000000017941 */ /* 0x000fea0003800200 */
.L_x_4:
[----:B------:R-:W-:Y:S01]  /*0650*/  DFMA R12, -R2, R2, R10 ;  /* 0x00000002020c722b */ /* 0x000fe2000000010a */
[----:B------:R-:W-:Y:S01]  /*0660*/  MOV R16, 0x0 ;  /* 0x0000000000107802 */ /* 0x000fe20000000f00 */
[----:B------:R-:W-:Y:S01]  /*0670*/  IMAD.MOV.U32 R17, RZ, RZ, 0x3fd80000 ;  /* 0x3fd80000ff117424 */ /* 0x000fe200078e00ff */
[----:B------:R-:W-:Y:S05]  /*0680*/  BSSY.RECONVERGENT B1, `(.L_x_6) ;  /* 0x0000015000017945 */ /* 0x000fea0003800200 */
[----:B------:R-:W-:-:S06]  /*0690*/  DSETP.GEU.AND P0, PT, R12, RZ, PT ;  /* 0x000000ff0c00722a */ /* 0x000fcc0003f0e000 */
[----:B------:R-:W-:Y:S02]  /*06a0*/  FSEL R13, R13, RZ, P0 ;  /* 0x000000ff0d0d7208 */ /* 0x000fe40000000000 */
[----:B------:R-:W-:Y:S02]  /*06b0*/  FSEL R12, R12, RZ, P0 ;  /* 0x000000ff0c0c7208 */ /* 0x000fe40000000000 */
[----:B------:R-:W0:Y:S01]  /*06c0*/  MUFU.RSQ64H R11, R13 ;  /* 0x0000000d000b7308 */ /* 0x000e220000001c00 */
[----:B------:R-:W-:-:S03]  /*06d0*/  VIADD R10, R13, 0xfcb00000 ;  /* 0xfcb000000d0a7836 */ /* 0x000fc60000000000 */
[----:B------:R-:W-:Y:S02]  /*06e0*/  DSETP.GT.AND P0, PT, R12, RZ, PT ;  /* 0x000000ff0c00722a */ /* 0x000fe40003f04000 */
[----:B------:R-:W-:Y:S01]  /*06f0*/  ISETP.GE.U32.AND P1, PT, R10, 0x7ca00000, PT ;  /* 0x7ca000000a00780c */ /* 0x000fe20003f26070 */
[----:B0-----:R-:W-:-:S08]  /*0700*/  DMUL R14, R10, R10 ;  /* 0x0000000a0a0e7228 */ /* 0x001fd00000000000 */
[----:B------:R-:W-:-:S08]  /*0710*/  DFMA R14, -R14, R12, 1 ;  /* 0x3ff000000e0e742b */ /* 0x000fd0000000010c */
[----:B------:R-:W-:Y:S02]  /*0720*/  DFMA R16, R14, R16, 0.5 ;  /* 0x3fe000000e10742b */ /* 0x000fe40000000010 */
[----:B------:R-:W-:-:S08]  /*0730*/  DMUL R14, R10, R14 ;  /* 0x0000000e0a0e7228 */ /* 0x000fd00000000000 */
[----:B------:R-:W-:-:S08]  /*0740*/  DFMA R26, R16, R14, R10 ;  /* 0x0000000e101a722b */ /* 0x000fd0000000000a */
[----:B------:R-:W-:Y:S02]  /*0750*/  DMUL R16, R26, R12 ;  /* 0x0000000c1a107228 */ /* 0x000fe40000000000 */
[----:B------:R-:W-:Y:S02]  /*0760*/  VIADD R25, R27, 0xfff00000 ;  /* 0xfff000001b197836 */ /* 0x000fe40000000000 */
[----:B------:R-:W-:-:S04]  /*0770*/  IMAD.MOV.U32 R24, RZ, RZ, R26 ;  /* 0x000000ffff187224 */ /* 0x000fc800078e001a */
[----:B------:R-:W-:-:S08]  /*0780*/  DFMA R22, R16, -R16, R12 ;  /* 0x800000101016722b */ /* 0x000fd0000000000c */
[----:B------:R-:W-:Y:S01]  /*0790*/  DFMA R14, R22, R24, R16 ;  /* 0x00000018160e722b */ /* 0x000fe20000000010 */
[----:B------:R-:W-:Y:S10]  /*07a0*/  @!P1 BRA `(.L_x_7) ;  /* 0x0000000000089947 */ /* 0x000ff40003800000 */
[----:B------:R-:W-:-:S07]  /*07b0*/  MOV R0, 0x7d0 ;  /* 0x000007d000007802 */ /* 0x000fce0000000f00 */
[----:B------:R-:W-:Y:S05]  /*07c0*/  CALL.REL.NOINC `($__internal_1_$__cuda_sm20_dsqrt_rn_f64_mediumpath_v1) ;  /* 0x0000000800007944 */ /* 0x000fea0003c00000 */
.L_x_7:
[----:B------:R-:W-:Y:S05]  /*07d0*/  BSYNC.RECONVERGENT B1 ;  /* 0x0000000000017941 */ /* 0x000fea0003800200 */
.L_x_6:
[----:B------:R-:W0:Y:S01]  /*07e0*/  MUFU.RCP64H R11, R3 ;  /* 0x00000003000b7308 */ /* 0x000e220000001800 */
[----:B------:R-:W-:Y:S01]  /*07f0*/  IMAD.MOV.U32 R10, RZ, RZ, 0x1 ;  /* 0x00000001ff0a7424 */ /* 0x000fe200078e00ff */
[----:B------:R-:W-:Y:S01]  /*0800*/  FSEL R14, R14, RZ, P0 ;  /* 0x000000ff0e0e7208 */ /* 0x000fe20000000000 */
[----:B------:R-:W-:Y:S01]  /*0810*/  BSSY.RECONVERGENT B1, `(.L_x_8) ;  /* 0x0000017000017945 */ /* 0x000fe20003800200 */
[----:B------:R-:W-:-:S06]  /*0820*/  FSEL R15, R15, RZ, P0 ;  /* 0x000000ff0f0f7208 */ /* 0x000fcc0000000000 */
[----:B------:R-:W-:Y:S02]  /*0830*/  DMUL R16, R20, R14 ;  /* 0x0000000e14107228 */ /* 0x000fe40000000000 */
[----:B0-----:R-:W-:-:S08]  /*0840*/  DFMA R12, R10, -R2, 1 ;  /* 0x3ff000000a0c742b */ /* 0x001fd00000000802 */
[----:B------:R-:W-:Y:S01]  /*0850*/  FSETP.GEU.AND P1, PT, |R17|, 6.5827683646048100446e-37, PT ;  /* 0x036000001100780b */ /* 0x000fe20003f2e200 */
[----:B------:R-:W-:-:S08]  /*0860*/  DFMA R12, R12, R12, R12 ;  /* 0x0000000c0c0c722b */ /* 0x000fd0000000000c */
[----:B------:R-:W-:-:S08]  /*0870*/  DFMA R12, R10, R12, R10 ;  /* 0x0000000c0a0c722b */ /* 0x000fd0000000000a */
[----:B------:R-:W-:-:S08]  /*0880*/  DFMA R10, R12, -R2, 1 ;  /* 0x3ff000000c0a742b */ /* 0x000fd00000000802 */
[----:B------:R-:W-:-:S08]  /*0890*/  DFMA R10, R12, R10, R12 ;  /* 0x0000000a0c0a722b */ /* 0x000fd0000000000c */
[----:B------:R-:W-:-:S08]  /*08a0*/  DMUL R12, R16, R10 ;  /* 0x0000000a100c7228 */ /* 0x000fd00000000000 */
[----:B------:R-:W-:-:S08]  /*08b0*/  DFMA R14, R12, -R2, R16 ;  /* 0x800000020c0e722b */ /* 0x000fd00000000010 */
        /* <DEDUP_REMOVED lines=12> */
.L_x_9:
[----:B------:R-:W-:Y:S05]  /*0980*/  BSYNC.RECONVERGENT B1 ;  /* 0x0000000000017941 */ /* 0x000fea0003800200 */
.L_x_8:
[----:B------:R0:W1:Y:S02]  /*0990*/  F2F.F32.F64 R13, R10 ;  /* 0x0000000a000d7310 */ /* 0x0000640000301000 */
.L_x_1:
[----:B------:R-:W-:Y:S05]  /*09a0*/  BSYNC.RECONVERGENT B0 ;  /* 0x0000000000007941 */ /* 0x000fea0003800200 */
.L_x_0:
[----:B------:R-:W2:Y:S01]  /*09b0*/  LDC.64 R2, c[0x0][0x3b8] ;  /* 0x0000ee00ff027b82 */ /* 0x000ea20000000a00 */
[----:B------:R-:W-:-:S05]  /*09c0*/  IMAD.IADD R7, R8, 0x1, R7 ;  /* 0x0000000108077824 */ /* 0x000fca00078e0207 */
[----:B------:R-:W-:Y:S01]  /*09d0*/  ISETP.GE.AND P0, PT, R7, UR8, PT ;  /* 0x0000000807007c0c */ /* 0x000fe2000bf06270 */
[----:B--2---:R-:W-:-:S05]  /*09e0*/  IMAD.WIDE R2, R9, 0x4, R2 ;  /* 0x0000000409027825 */ /* 0x004fca00078e0202 */
[----:B-1----:R1:W-:Y:S07]  /*09f0*/  STG.E desc[UR4][R2.64], R13 ;  /* 0x0000000d02007986 */ /* 0x0023ee000c101904 */
[----:B------:R-:W-:Y:S05]  /*0a00*/  @!P0 BRA `(.L_x_10) ;  /* 0xfffffff400e48947 */ /* 0x000fea000383ffff */
[----:B------:R-:W-:Y:S05]  /*0a10*/  EXIT ;  /* 0x000000000000794d */ /* 0x000fea0003800000 */
        .weak           $__internal_0_$__cuda_sm20_div_rn_f64_full
        .type           $__internal_0_$__cuda_sm20_div_rn_f64_full,@function
        .size           $__internal_0_$__cuda_sm20_div_rn_f64_full,($__internal_1_$__cuda_sm20_dsqrt_rn_f64_mediumpath_v1 - $__internal_0_$__cuda_sm20_div_rn_f64_full)
$__internal_0_$__cuda_sm20_div_rn_f64_full:
[----:B------:R-:W-:Y:S01]  /*0a20*/  FSETP.GEU.AND P2, PT, |R15|, 1.469367938527859385e-39, PT ;  /* 0x001000000f00780b */ /* 0x000fe20003f4e200 */
[----:B------:R-:W-:Y:S01]  /*0a30*/  IMAD.MOV.U32 R31, RZ, RZ, 0x1ca00000 ;  /* 0x1ca00000ff1f7424 */ /* 0x000fe200078e00ff */
[C---:B------:R-:W-:Y:S01]  /*0a40*/  FSETP.GEU.AND P0, PT, |R11|.reuse, 1.469367938527859385e-39, PT ;  /* 0x001000000b00780b */ /* 0x040fe20003f0e200 */
[----:B------:R-:W-:Y:S01]  /*0a50*/  IMAD.MOV.U32 R22, RZ, RZ, R14 ;  /* 0x000000ffff167224 */ /* 0x000fe200078e000e */
[----:B------:R-:W-:Y:S01]  /*0a60*/  LOP3.LUT R12, R11, 0x800fffff, RZ, 0xc0, !PT ;  /* 0x800fffff0b0c7812 */ /* 0x000fe200078ec0ff */
[----:B------:R-:W-:Y:S01]  /*0a70*/  IMAD.MOV.U32 R26, RZ, RZ, 0x1 ;  /* 0x00000001ff1a7424 */ /* 0x000fe200078e00ff */
[----:B------:R-:W-:Y:S01]  /*0a80*/  LOP3.LUT R30, R15, 0x7ff00000, RZ, 0xc0, !PT ;  /* 0x7ff000000f1e7812 */ /* 0x000fe200078ec0ff */
[----:B------:R-:W-:Y:S01]  /*0a90*/  BSSY.RECONVERGENT B2, `(.L_x_11) ;  /* 0x0000050000027945 */ /* 0x000fe20003800200 */
[----:B------:R-:W-:Y:S02]  /*0aa0*/  LOP3.LUT R13, R12, 0x3ff00000, RZ, 0xfc, !PT ;  /* 0x3ff000000c0d7812 */ /* 0x000fe400078efcff */
[----:B------:R-:W-:-:S02]  /*0ab0*/  MOV R12, R10 ;  /* 0x0000000a000c7202 */ /* 0x000fc40000000f00 */
[C---:B------:R-:W-:Y:S01]  /*0ac0*/  LOP3.LUT R33, R11.reuse, 0x7ff00000, RZ, 0xc0, !PT ;  /* 0x7ff000000b217812 */ /* 0x040fe200078ec0ff */
[----:B------:R-:W-:Y:S01]  /*0ad0*/  @!P2 IMAD.MOV.U32 R24, RZ, RZ, RZ ;  /* 0x000000ffff18a224 */ /* 0x000fe200078e00ff */
[----:B------:R-:W-:Y:S01]  /*0ae0*/  @!P2 LOP3.LUT R23, R11, 0x7ff00000, RZ, 0xc0, !PT ;  /* 0x7ff000000b17a812 */ /* 0x000fe200078ec0ff */
[----:B------:R-:W-:Y:S01]  /*0af0*/  @!P0 DMUL R12, R10, 8.98846567431157953865e+307 ;  /* 0x7fe000000a0c8828 */ /* 0x000fe20000000000 */
[C---:B------:R-:W-:Y:S02]  /*0b00*/  ISETP.GE.U32.AND P1, PT, R30.reuse, R33, PT ;  /* 0x000000211e00720c */ /* 0x040fe40003f26070 */
[----:B------:R-:W-:Y:S02]  /*0b10*/  @!P2 ISETP.GE.U32.AND P3, PT, R30, R23, PT ;  /* 0x000000171e00a20c */ /* 0x000fe40003f66070 */
[C---:B------:R-:W-:Y:S01]  /*0b20*/  SEL R23, R31.reuse, 0x63400000, !P1 ;  /* 0x634000001f177807 */ /* 0x040fe20004800000 */
[----:B------:R-:W0:Y:S01]  /*0b30*/  MUFU.RCP64H R27, R13 ;  /* 0x0000000d001b7308 */ /* 0x000e220000001800 */
[----:B------:R-:W-:-:S02]  /*0b40*/  @!P2 SEL R25, R31, 0x63400000, !P3 ;  /* 0x634000001f19a807 */ /* 0x000fc40005800000 */
[--C-:B------:R-:W-:Y:S02]  /*0b50*/  LOP3.LUT R23, R23, 0x800fffff, R15.reuse, 0xf8, !PT ;  /* 0x800fffff17177812 */ /* 0x100fe400078ef80f */
[----:B------:R-:W-:Y:S02]  /*0b60*/  @!P2 LOP3.LUT R25, R25, 0x80000000, R15, 0xf8, !PT ;  /* 0x800000001919a812 */ /* 0x000fe400078ef80f */
[----:B------:R-:W-:Y:S02]  /*0b70*/  @!P0 LOP3.LUT R33, R13, 0x7ff00000, RZ, 0xc0, !PT ;  /* 0x7ff000000d218812 */ /* 0x000fe400078ec0ff */
[----:B------:R-:W-:-:S06]  /*0b80*/  @!P2 LOP3.LUT R25, R25, 0x100000, RZ, 0xfc, !PT ;  /* 0x001000001919a812 */ /* 0x000fcc00078efcff */
[----:B------:R-:W-:Y:S02]  /*0b90*/  @!P2 DFMA R22, R22, 2, -R24 ;  /* 0x400000001616a82b */ /* 0x000fe40000000818 */
[----:B0-----:R-:W-:-:S08]  /*0ba0*/  DFMA R24, R26, -R12, 1 ;  /* 0x3ff000001a18742b */ /* 0x001fd0000000080c */
[----:B------:R-:W-:-:S08]  /*0bb0*/  DFMA R24, R24, R24, R24 ;  /* 0x000000181818722b */ /* 0x000fd00000000018 */
[----:B------:R-:W-:-:S08]  /*0bc0*/  DFMA R24, R26, R24, R26 ;  /* 0x000000181a18722b */ /* 0x000fd0000000001a */
[----:B------:R-:W-:-:S08]  /*0bd0*/  DFMA R26, R24, -R12, 1 ;  /* 0x3ff00000181a742b */ /* 0x000fd0000000080c */
[----:B------:R-:W-:-:S08]  /*0be0*/  DFMA R24, R24, R26, R24 ;  /* 0x0000001a1818722b */ /* 0x000fd00000000018 */
[----:B------:R-:W-:-:S08]  /*0bf0*/  DMUL R26, R24, R22 ;  /* 0x00000016181a7228 */ /* 0x000fd00000000000 */
[----:B------:R-:W-:-:S08]  /*0c00*/  DFMA R28, R26, -R12, R22 ;  /* 0x8000000c1a1c722b */ /* 0x000fd00000000016 */
[----:B------:R-:W-:Y:S01]  /*0c10*/  DFMA R28, R24, R28, R26 ;  /* 0x0000001c181c722b */ /* 0x000fe2000000001a */
[----:B------:R-:W-:Y:S01]  /*0c20*/  IMAD.MOV.U32 R26, RZ, RZ, R30 ;  /* 0x000000ffff1a7224 */ /* 0x000fe200078e001e */
[----:B------:R-:W-:-:S04]  /*0c30*/  @!P2 LOP3.LUT R26, R23, 0x7ff00000, RZ, 0xc0, !PT ;  /* 0x7ff00000171aa812 */ /* 0x000fc800078ec0ff */
[----:B------:R-:W-:-:S04]  /*0c40*/  IADD3 R24, PT, PT, R26, -0x1, RZ ;  /* 0xffffffff1a187810 */ /* 0x000fc80007ffe0ff */
[----:B------:R-:W-:Y:S01]  /*0c50*/  ISETP.GT.U32.AND P0, PT, R24, 0x7feffffe, PT ;  /* 0x7feffffe1800780c */ /* 0x000fe20003f04070 */
[----:B------:R-:W-:-:S05]  /*0c60*/  VIADD R24, R33, 0xffffffff ;  /* 0xffffffff21187836 */ /* 0x000fca0000000000 */
[----:B------:R-:W-:-:S13]  /*0c70*/  ISETP.GT.U32.OR P0, PT, R24, 0x7feffffe, P0 ;  /* 0x7feffffe1800780c */ /* 0x000fda0000704470 */
[----:B------:R-:W-:Y:S05]  /*0c80*/  @P0 BRA `(.L_x_12) ;  /* 0x00000000006c0947 */ /* 0x000fea0003800000 */
[----:B------:R-:W-:-:S04]  /*0c90*/  LOP3.LUT R15, R11, 0x7ff00000, RZ, 0xc0, !PT ;  /* 0x7ff000000b0f7812 */ /* 0x000fc800078ec0ff */
[CC--:B------:R-:W-:Y:S02]  /*0ca0*/  VIADDMNMX R14, R30.reuse, -R15.reuse, 0xb9600000, !PT ;  /* 0xb96000001e0e7446 */ /* 0x0c0fe4000780090f */
[----:B------:R-:W-:Y:S02]  /*0cb0*/  ISETP.GE.U32.AND P0, PT, R30, R15, PT ;  /* 0x0000000f1e00720c */ /* 0x000fe40003f06070 */
[----:B------:R-:W-:Y:S02]  /*0cc0*/  VIMNMX R14, PT, PT, R14, 0x46a00000, PT ;  /* 0x46a000000e0e7848 */ /* 0x000fe40003fe0100 */
[----:B------:R-:W-:-:S05]  /*0cd0*/  SEL R31, R31, 0x63400000, !P0 ;  /* 0x634000001f1f7807 */ /* 0x000fca0004000000 */
[----:B------:R-:W-:Y:S02]  /*0ce0*/  IMAD.IADD R26, R14, 0x1, -R31 ;  /* 0x000000010e1a7824 */ /* 0x000fe400078e0a1f */
[----:B------:R-:W-:Y:S02]  /*0cf0*/  IMAD.MOV.U32 R14, RZ, RZ, RZ ;  /* 0x000000ffff0e7224 */ /* 0x000fe400078e00ff */
[----:B------:R-:W-:-:S06]  /*0d00*/  VIADD R15, R26, 0x7fe00000 ;  /* 0x7fe000001a0f7836 */ /* 0x000fcc0000000000 */
[----:B------:R-:W-:-:S10]  /*0d10*/  DMUL R24, R28, R14 ;  /* 0x0000000e1c187228 */ /* 0x000fd40000000000 */
[----:B------:R-:W-:-:S13]  /*0d20*/  FSETP.GTU.AND P0, PT, |R25|, 1.469367938527859385e-39, PT ;  /* 0x001000001900780b */ /* 0x000fda0003f0c200 */
[----:B------:R-:W-:Y:S05]  /*0d30*/  @P0 BRA `(.L_x_13) ;  /* 0x0000000000940947 */ /* 0x000fea0003800000 */
[----:B------:R-:W-:Y:S01]  /*0d40*/  DFMA R12, R28, -R12, R22 ;  /* 0x8000000c1c0c722b */ /* 0x000fe20000000016 */
[----:B------:R-:W-:-:S09]  /*0d50*/  IMAD.MOV.U32 R14, RZ, RZ, RZ ;  /* 0x000000ffff0e7224 */ /* 0x000fd200078e00ff */
[C---:B------:R-:W-:Y:S02]  /*0d60*/  FSETP.NEU.AND P0, PT, R13.reuse, RZ, PT ;  /* 0x000000ff0d00720b */ /* 0x040fe40003f0d000 */
[----:B------:R-:W-:-:S04]  /*0d70*/  LOP3.LUT R23, R13, 0x80000000, R11, 0x48, !PT ;  /* 0x800000000d177812 */ /* 0x000fc800078e480b */
[----:B------:R-:W-:-:S07]  /*0d80*/  LOP3.LUT R15, R23, R15, RZ, 0xfc, !PT ;  /* 0x0000000f170f7212 */ /* 0x000fce00078efcff */
[----:B------:R-:W-:Y:S05]  /*0d90*/  @!P0 BRA `(.L_x_13) ;  /* 0x00000000007c8947 */ /* 0x000fea0003800000 */
[----:B------:R-:W-:Y:S01]  /*0da0*/  IADD3 R11, PT, PT, -R26, RZ, RZ ;  /* 0x000000ff1a0b7210 */ /* 0x000fe20007ffe1ff */
[----:B------:R-:W-:Y:S01]  /*0db0*/  IMAD.MOV.U32 R10, RZ, RZ, RZ ;  /* 0x000000ffff0a7224 */ /* 0x000fe200078e00ff */
[----:B------:R-:W-:-:S05]  /*0dc0*/  DMUL.RP R14, R28, R14 ;  /* 0x0000000e1c0e7228 */ /* 0x000fca0000008000 */
[----:B------:R-:W-:-:S05]  /*0dd0*/  DFMA R10, R24, -R10, R28 ;  /* 0x8000000a180a722b */ /* 0x000fca000000001c */
[----:B------:R-:W-:Y:S02]  /*0de0*/  LOP3.LUT R23, R15, R23, RZ, 0x3c, !PT ;  /* 0x000000170f177212 */ /* 0x000fe400078e3cff */
[----:B------:R-:W-:-:S04]  /*0df0*/  IADD3 R10, PT, PT, -R26, -0x43300000, RZ ;  /* 0xbcd000001a0a7810 */ /* 0x000fc80007ffe1ff */
[----:B------:R-:W-:-:S04]  /*0e00*/  FSETP.NEU.AND P0, PT, |R11|, R10, PT ;  /* 0x0000000a0b00720b */ /* 0x000fc80003f0d200 */
[----:B------:R-:W-:Y:S02]  /*0e10*/  FSEL R24, R14, R24, !P0 ;  /* 0x000000180e187208 */ /* 0x000fe40004000000 */
[----:B------:R-:W-:Y:S01]  /*0e20*/  FSEL R25, R23, R25, !P0 ;  /* 0x0000001917197208 */ /* 0x000fe20004000000 */
[----:B------:R-:W-:Y:S06]  /*0e30*/  BRA `(.L_x_13) ;  /* 0x0000000000547947 */ /* 0x000fec0003800000 */
.L_x_12:
[----:B------:R-:W-:-:S14]  /*0e40*/  DSETP.NAN.AND P0, PT, R14, R14, PT ;  /* 0x0000000e0e00722a */ /* 0x000fdc0003f08000 */
[----:B------:R-:W-:Y:S05]  /*0e50*/  @P0 BRA `(.L_x_14) ;  /* 0x0000000000440947 */ /* 0x000fea0003800000 */
[----:B------:R-:W-:-:S14]  /*0e60*/  DSETP.NAN.AND P0, PT, R10, R10, PT ;  /* 0x0000000a0a00722a */ /* 0x000fdc0003f08000 */
[----:B------:R-:W-:Y:S05]  /*0e70*/  @P0 BRA `(.L_x_15) ;  /* 0x0000000000300947 */ /* 0x000fea0003800000 */
[----:B------:R-:W-:Y:S01]  /*0e80*/  ISETP.NE.AND P0, PT, R26, R33, PT ;  /* 0x000000211a00720c */ /* 0x000fe20003f05270 */
[----:B------:R-:W-:Y:S02]  /*0e90*/  IMAD.MOV.U32 R24, RZ, RZ, 0x0 ;  /* 0x00000000ff187424 */ /* 0x000fe400078e00ff */
[----:B------:R-:W-:-:S10]  /*0ea0*/  IMAD.MOV.U32 R25, RZ, RZ, -0x80000 ;  /* 0xfff80000ff197424 */ /* 0x000fd400078e00ff */
[----:B------:R-:W-:Y:S05]  /*0eb0*/  @!P0 BRA `(.L_x_13) ;  /* 0x0000000000348947 */ /* 0x000fea0003800000 */
[----:B------:R-:W-:Y:S02]  /*0ec0*/  ISETP.NE.AND P0, PT, R26, 0x7ff00000, PT ;  /* 0x7ff000001a00780c */ /* 0x000fe40003f05270 */
[----:B------:R-:W-:Y:S02]  /*0ed0*/  LOP3.LUT R25, R15, 0x80000000, R11, 0x48, !PT ;  /* 0x800000000f197812 */ /* 0x000fe400078e480b */
[----:B------:R-:W-:-:S13]  /*0ee0*/  ISETP.EQ.OR P0, PT, R33, RZ, !P0 ;  /* 0x000000ff2100720c */ /* 0x000fda0004702670 */
[----:B------:R-:W-:Y:S01]  /*0ef0*/  @P0 LOP3.LUT R10, R25, 0x7ff00000, RZ, 0xfc, !PT ;  /* 0x7ff00000190a0812 */ /* 0x000fe200078efcff */
[----:B------:R-:W-:Y:S02]  /*0f00*/  @!P0 IMAD.MOV.U32 R24, RZ, RZ, RZ ;  /* 0x000000ffff188224 */ /* 0x000fe400078e00ff */
[----:B------:R-:W-:Y:S01]  /*0f10*/  @P0 IMAD.MOV.U32 R24, RZ, RZ, RZ ;  /* 0x000000ffff180224 */ /* 0x000fe200078e00ff */
[----:B------:R-:W-:Y:S01]  /*0f20*/  @P0 MOV R25, R10 ;  /* 0x0000000a00190202 */ /* 0x000fe20000000f00 */
[----:B------:R-:W-:Y:S06]  /*0f30*/  BRA `(.L_x_13) ;  /* 0x0000000000147947 */ /* 0x000fec0003800000 */
.L_x_15:
[----:B------:R-:W-:Y:S01]  /*0f40*/  LOP3.LUT R25, R11, 0x80000, RZ, 0xfc, !PT ;  /* 0x000800000b197812 */ /* 0x000fe200078efcff */
[----:B------:R-:W-:Y:S01]  /*0f50*/  IMAD.MOV.U32 R24, RZ, RZ, R10 ;  /* 0x000000ffff187224 */ /* 0x000fe200078e000a */
[----:B------:R-:W-:Y:S06]  /*0f60*/  BRA `(.L_x_13) ;  /* 0x0000000000087947 */ /* 0x000fec0003800000 */
.L_x_14:
[----:B------:R-:W-:Y:S01]  /*0f70*/  LOP3.LUT R25, R15, 0x80000, RZ, 0xfc, !PT ;  /* 0x000800000f197812 */ /* 0x000fe200078efcff */
[----:B------:R-:W-:-:S07]  /*0f80*/  IMAD.MOV.U32 R24, RZ, RZ, R14 ;  /* 0x000000ffff187224 */ /* 0x000fce00078e000e */
.L_x_13:
[----:B------:R-:W-:Y:S05]  /*0f90*/  BSYNC.RECONVERGENT B2 ;  /* 0x0000000000027941 */ /* 0x000fea0003800200 */
.L_x_11:
[----:B------:R-:W-:Y:S02]  /*0fa0*/  IMAD.MOV.U32 R10, RZ, RZ, R0 ;  /* 0x000000ffff0a7224 */ /* 0x000fe400078e0000 */
[----:B------:R-:W-:-:S04]  /*0fb0*/  IMAD.MOV.U32 R11, RZ, RZ, 0x0 ;  /* 0x00000000ff0b7424 */ /* 0x000fc800078e00ff */
[----:B------:R-:W-:Y:S05]  /*0fc0*/  RET.REL.NODEC R10 `(bbw_multi_series_one_param_tm_f32) ;  /* 0xfffffff00a0c7950 */ /* 0x000fea0003c3ffff */
        .weak           $__internal_1_$__cuda_sm20_dsqrt_rn_f64_mediumpath_v1
        .type           $__internal_1_$__cuda_sm20_dsqrt_rn_f64_mediumpath_v1,@function
        .size           $__internal_1_$__cuda_sm20_dsqrt_rn_f64_mediumpath_v1,(.L_x_44 - $__internal_1_$__cuda_sm20_dsqrt_rn_f64_mediumpath_v1)
$__internal_1_$__cuda_sm20_dsqrt_rn_f64_mediumpath_v1:
[----:B------:R-:W-:Y:S01]  /*0fd0*/  ISETP.GE.U32.AND P1, PT, R10, -0x3400000, PT ;  /* 0xfcc000000a00780c */ /* 0x000fe20003f26070 */
[----:B------:R-:W-:Y:S01]  /*0fe0*/  BSSY.RECONVERGENT B2, `(.L_x_16) ;  /* 0x0000028000027945 */ /* 0x000fe20003800200 */
[----:B------:R-:W-:Y:S01]  /*0ff0*/  MOV R10, R12 ;  /* 0x0000000c000a7202 */ /* 0x000fe20000000f00 */
[----:B------:R-:W-:Y:S02]  /*1000*/  IMAD.MOV.U32 R11, RZ, RZ, R13 ;  /* 0x000000ffff0b7224 */ /* 0x000fe400078e000d */
[----:B------:R-:W-:Y:S02]  /*1010*/  IMAD.MOV.U32 R24, RZ, RZ, R26 ;  /* 0x000000ffff187224 */ /* 0x000fe400078e001a */
[----:B------:R-:W-:Y:S02]  /*1020*/  IMAD.MOV.U32 R12, RZ, RZ, R22 ;  /* 0x000000ffff0c7224 */ /* 0x000fe400078e0016 */
[----:B------:R-:W-:-:S04]  /*1030*/  IMAD.MOV.U32 R13, RZ, RZ, R23 ;  /* 0x000000ffff0d7224 */ /* 0x000fc800078e0017 */
[----:B------:R-:W-:Y:S05]  /*1040*/  @!P1 BRA `(.L_x_17) ;  /* 0x0000000000209947 */ /* 0x000fea0003800000 */
[----:B------:R-:W-:-:S10]  /*1050*/  DFMA.RM R12, R12, R24, R16 ;  /* 0x000000180c0c722b */ /* 0x000fd40000004010 */
[----:B------:R-:W-:-:S05]  /*1060*/  IADD3 R14, P1, PT, R12, 0x1, RZ ;  /* 0x000000010c0e7810 */ /* 0x000fca0007f3e0ff */
[----:B------:R-:W-:-:S06]  /*1070*/  IMAD.X R15, RZ, RZ, R13, P1 ;  /* 0x000000ffff0f7224 */ /* 0x000fcc00008e060d */
[----:B------:R-:W-:-:S08]  /*1080*/  DFMA.RP R10, -R12, R14, R10 ;  /* 0x0000000e0c0a722b */ /* 0x000fd0000000810a */
[----:B------:R-:W-:-:S06]  /*1090*/  DSETP.GT.AND P1, PT, R10, RZ, PT ;  /* 0x000000ff0a00722a */ /* 0x000fcc0003f24000 */
[----:B------:R-:W-:Y:S02]  /*10a0*/  FSEL R12, R14, R12, P1 ;  /* 0x0000000c0e0c7208 */ /* 0x000fe40000800000 */
[----:B------:R-:W-:Y:S01]  /*10b0*/  FSEL R13, R15, R13, P1 ;  /* 0x0000000d0f0d7208 */ /* 0x000fe20000800000 */
[----:B------:R-:W-:Y:S06]  /*10c0*/  BRA `(.L_x_18) ;  /* 0x0000000000647947 */ /* 0x000fec0003800000 */
.L_x_17:
[----:B------:R-:W-:-:S14]  /*10d0*/  DSETP.NE.AND P1, PT, R10, RZ, PT ;  /* 0x000000ff0a00722a */ /* 0x000fdc0003f25000 */
[----:B------:R-:W-:Y:S05]  /*10e0*/  @!P1 BRA `(.L_x_19) ;  /* 0x0000000000589947 */ /* 0x000fea0003800000 */
[----:B------:R-:W-:-:S13]  /*10f0*/  ISETP.GE.AND P1, PT, R11, RZ, PT ;  /* 0x000000ff0b00720c */ /* 0x000fda0003f26270 */
[----:B------:R-:W-:Y:S01]  /*1100*/  @!P1 IMAD.MOV.U32 R12, RZ, RZ, 0x0 ;  /* 0x00000000ff0c9424 */ /* 0x000fe200078e00ff */
[----:B------:R-:W-:Y:S01]  /*1110*/  @!P1 MOV R13, 0xfff80000 ;  /* 0xfff80000000d9802 */ /* 0x000fe20000000f00 */
[----:B------:R-:W-:Y:S06]  /*1120*/  @!P1 BRA `(.L_x_18) ;  /* 0x00000000004c9947 */ /* 0x000fec0003800000 */
[----:B------:R-:W-:-:S13]  /*1130*/  ISETP.GT.AND P1, PT, R11, 0x7fefffff, PT ;  /* 0x7fefffff0b00780c */ /* 0x000fda0003f24270 */
[----:B------:R-:W-:Y:S05]  /*1140*/  @P1 BRA `(.L_x_19) ;  /* 0x0000000000401947 */ /* 0x000fea0003800000 */
[----:B------:R-:W-:Y:S01]  /*1150*/  DMUL R10, R10, 8.11296384146066816958e+31 ;  /* 0x469000000a0a7828 */ /* 0x000fe20000000000 */
[----:B------:R-:W-:Y:S02]  /*1160*/  IMAD.MOV.U32 R12, RZ, RZ, RZ ;  /* 0x000000ffff0c7224 */ /* 0x000fe400078e00ff */
[----:B------:R-:W-:Y:S02]  /*1170*/  IMAD.MOV.U32 R16, RZ, RZ, 0x0 ;  /* 0x00000000ff107424 */ /* 0x000fe400078e00ff */
[----:B------:R-:W-:Y:S01]  /*1180*/  IMAD.MOV.U32 R17, RZ, RZ, 0x3fd80000 ;  /* 0x3fd80000ff117424 */ /* 0x000fe200078e00ff */
[----:B------:R-:W0:Y:S02]  /*1190*/  MUFU.RSQ64H R13, R11 ;  /* 0x0000000b000d7308 */ /* 0x000e240000001c00 */
[----:B0-----:R-:W-:-:S08]  /*11a0*/  DMUL R14, R12, R12 ;  /* 0x0000000c0c0e7228 */ /* 0x001fd00000000000 */
[----:B------:R-:W-:-:S08]  /*11b0*/  DFMA R14, R10, -R14, 1 ;  /* 0x3ff000000a0e742b */ /* 0x000fd0000000080e */
[----:B------:R-:W-:Y:S02]  /*11c0*/  DFMA R16, R14, R16, 0.5 ;  /* 0x3fe000000e10742b */ /* 0x000fe40000000010 */
[----:B------:R-:W-:-:S08]  /*11d0*/  DMUL R14, R12, R14 ;  /* 0x0000000e0c0e7228 */ /* 0x000fd00000000000 */
[----:B------:R-:W-:-:S08]  /*11e0*/  DFMA R14, R16, R14, R12 ;  /* 0x0000000e100e722b */ /* 0x000fd0000000000c */
[----:B------:R-:W-:Y:S02]  /*11f0*/  DMUL R12, R10, R14 ;  /* 0x0000000e0a0c7228 */ /* 0x000fe40000000000 */
[----:B------:R-:W-:-:S06]  /*1200*/  VIADD R15, R15, 0xfff00000 ;  /* 0xfff000000f0f7836 */ /* 0x000fcc0000000000 */
[----:B------:R-:W-:-:S08]  /*1210*/  DFMA R16, R12, -R12, R10 ;  /* 0x8000000c0c10722b */ /* 0x000fd0000000000a */
[----:B------:R-:W-:-:S10]  /*1220*/  DFMA R12, R14, R16, R12 ;  /* 0x000000100e0c722b */ /* 0x000fd4000000000c */
[----:B------:R-:W-:Y:S01]  /*1230*/  VIADD R13, R13, 0xfcb00000 ;  /* 0xfcb000000d0d7836 */ /* 0x000fe20000000000 */
[----:B------:R-:W-:Y:S06]  /*1240*/  BRA `(.L_x_18) ;  /* 0x0000000000047947 */ /* 0x000fec0003800000 */
.L_x_19:
[----:B------:R-:W-:-:S11]  /*1250*/  DADD R12, R10, R10 ;  /* 0x000000000a0c7229 */ /* 0x000fd6000000000a */
.L_x_18:
[----:B------:R-:W-:Y:S05]  /*1260*/  BSYNC.RECONVERGENT B2 ;  /* 0x0000000000027941 */ /* 0x000fea0003800200 */
.L_x_16:
[----:B------:R-:W-:Y:S01]  /*1270*/  IMAD.MOV.U32 R10, RZ, RZ, R0 ;  /* 0x000000ffff0a7224 */ /* 0x000fe200078e0000 */
[----:B------:R-:W-:Y:S01]  /*1280*/  MOV R14, R12 ;  /* 0x0000000c000e7202 */ /* 0x000fe20000000f00 */
[----:B------:R-:W-:Y:S02]  /*1290*/  IMAD.MOV.U32 R11, RZ, RZ, 0x0 ;  /* 0x00000000ff0b7424 */ /* 0x000fe400078e00ff */
[----:B------:R-:W-:Y:S02]  /*12a0*/  IMAD.MOV.U32 R15, RZ, RZ, R13 ;  /* 0x000000ffff0f7224 */ /* 0x000fe400078e000d */
[----:B------:R-:W-:Y:S05]  /*12b0*/  RET.REL.NODEC R10 `(bbw_multi_series_one_param_tm_f32) ;  /* 0xffffffec0a507950 */ /* 0x000fea0003c3ffff */
.L_x_20:
[----:B------:R-:W-:-:S00]  /*12c0*/  BRA `(.L_x_20) ;  /* 0xfffffffc00fc7947 */ /* 0x000fc0000383ffff */
[----:B------:R-:W-:-:S00]  /*12d0*/  NOP ;  /* 0x0000000000007918 */ /* 0x000fc00000000000 */
        /* <DEDUP_REMOVED lines=10> */
.L_x_44:


//--------------------- .text.bbw_sma_prefix_f32  --------------------------
	.section	.text.bbw_sma_prefix_f32,"ax",@progbits
	.align	128
        .global         bbw_sma_prefix_f32
        .type           bbw_sma_prefix_f32,@function
        .size           bbw_sma_prefix_f32,(.L_x_46 - bbw_sma_prefix_f32)
        .other          bbw_sma_prefix_f32,@"STO_CUDA_ENTRY STV_DEFAULT"
bbw_sma_prefix_f32:
.text.bbw_sma_prefix_f32:
[----:B------:R-:W-:Y:S01]  /*0000*/  LDC R1, c[0x0][0x37c] ;  /* 0x0000df00ff017b82 */ /* 0x000fe20000000800 */
[----:B------:R-:W0:Y:S01]  /*0010*/  S2R R0, SR_CTAID.Y ;  /* 0x0000000000007919 */ /* 0x000e220000002600 */
[----:B------:R-:W0:Y:S02]  /*0020*/  LDCU UR4, c[0x0][0x3b0] ;  /* 0x00007600ff0477ac */ /* 0x000e240008000800 */
[----:B0-----:R-:W-:-:S13]  /*0030*/  ISETP.GE.AND P0, PT, R0, UR4, PT ;  /* 0x0000000400007c0c */ /* 0x001fda000bf06270 */
[----:B------:R-:W-:Y:S05]  /*0040*/  @P0 EXIT ;  /* 0x000000000000094d */ /* 0x000fea0003800000 */
[----:B------:R-:W0:Y:S01]  /*0050*/  LDC.64 R2, c[0x0][0x3a0] ;  /* 0x0000e800ff027b82 */ /* 0x000e220000000a00 */
[----:B------:R-:W1:Y:S01]  /*0060*/  LDCU.64 UR10, c[0x0][0x358] ;  /* 0x00006b00ff0a77ac */ /* 0x000e620008000a00 */
[----:B0-----:R-:W-:-:S06]  /*0070*/  IMAD.WIDE.U32 R2, R0, 0x4, R2 ;  /* 0x0000000400027825 */ /* 0x001fcc00078e0002 */
[----:B-1----:R-:W2:Y:S02]  /*0080*/  LDG.E.CONSTANT R2, desc[UR10][R2.64] ;  /* 0x0000000a02027981 */ /* 0x002ea4000c1e9900 */
[----:B--2---:R-:W-:-:S13]  /*0090*/  R2UR UR7, R2 ;  /* 0x00000000020772ca */ /* 0x004fda00000e0000 */
[----:B------:R-:W-:Y:S02]  /*00a0*/  USHF.R.S32.HI UR12, URZ, 0x1f, UR7 ;  /* 0x0000001fff0c7899 */ /* 0x000fe40008011407 */
[----:B------:R-:W-:-:S04]  /*00b0*/  UISETP.GE.U32.AND UP0, UPT, UR7, 0x1, UPT ;  /* 0x000000010700788c */ /* 0x000fc8000bf06070 */
[----:B------:R-:W-:-:S06]  /*00c0*/  UISETP.GE.AND.EX UP0, UPT, UR12, URZ, UPT, UP0 ;  /* 0x000000ff0c00728c */ /* 0x000fcc000bf06300 */
[----:B------:R-:W-:-:S13]  /*00d0*/  PLOP3.LUT P0, PT, PT, PT, UP0, 0x80, 0x8 ;  /* 0x000000000008781c */ /* 0x000fda0003f0f008 */
[----:B------:R-:W-:Y:S05]  /*00e0*/  @!P0 EXIT ;  /* 0x000000000000894d */ /* 0x000fea0003800000 */
[----:B------:R-:W0:Y:S01]  /*00f0*/  S2R R6, SR_TID.X ;  /* 0x0000000000067919 */ /* 0x000e220000002100 */
[----:B------:R-:W1:Y:S01]  /*0100*/  LDCU UR4, c[0x0][0x360] ;  /* 0x00006c00ff0477ac */ /* 0x000e620008000800 */
[----:B------:R-:W0:Y:S01]  /*0110*/  S2UR UR5, SR_CTAID.X ;  /* 0x00000000000579c3 */ /* 0x000e220000002500 */
[----:B------:R-:W2:Y:S07]  /*0120*/  LDCU UR6, c[0x0][0x398] ;  /* 0x00007300ff0677ac */ /* 0x000eae0008000800 */
[----:B------:R-:W0:Y:S08]  /*0130*/  LDC R5, c[0x0][0x360] ;  /* 0x0000d800ff057b82 */ /* 0x000e300000000800 */
[----:B------:R-:W3:Y:S01]  /*0140*/  LDC.64 R2, c[0x0][0x3a8] ;  /* 0x0000ea00ff027b82 */ /* 0x000ee20000000a00 */
[----:B0-----:R-:W-:-:S05]  /*0150*/  IMAD R6, R5, UR5, R6 ;  /* 0x0000000505067c24 */ /* 0x001fca000f8e0206 */
[----:B--2---:R-:W-:-:S13]  /*0160*/  ISETP.GE.AND P0, PT, R6, UR6, PT ;  /* 0x0000000606007c0c */ /* 0x004fda000bf06270 */
[----:B-1-3--:R-:W-:Y:S05]  /*0170*/  @P0 EXIT ;  /* 0x000000000000094d */ /* 0x00afea0003800000 */
[----:B------:R-:W-:Y:S01]  /*0180*/  IMAD.WIDE.U32 R2, R0, 0x4, R2 ;  /* 0x0000000400027825 */ /* 0x000fe200078e0002 */
[----:B------:R-:W0:Y:S01]  /*0190*/  I2F.F64.U32 R4, UR7 ;  /* 0x0000000700047d12 */ /* 0x000e220008201800 */
[----:B------:R-:W1:Y:S01]  /*01a0*/  LDC.64 R16, c[0x0][0x390] ;  /* 0x0000e400ff107b82 */ /* 0x000e620000000a00 */
[----:B------:R-:W2:Y:S03]  /*01b0*/  LDCU UR5, c[0x0][0x370] ;  /* 0x00006e00ff0577ac */ /* 0x000ea60008000800 */
[----:B------:R-:W3:Y:S01]  /*01c0*/  LDG.E.CONSTANT R2, desc[UR10][R2.64] ;  /* 0x0000000a02027981 */ /* 0x000ee2000c1e9900 */
[----:B------:R-:W4:Y:S01]  /*01d0*/  LDCU UR6, c[0x0][0x39c] ;  /* 0x00007380ff0677ac */ /* 0x000f220008000800 */
[----:B------:R-:W-:Y:S02]  /*01e0*/  BSSY.RECONVERGENT B1, `(.L_x_21) ;  /* 0x00000a2000017945 */ /* 0x000fe40003800200 */
[----:B------:R-:W1:Y:S01]  /*01f0*/  LDC.64 R14, c[0x0][0x3b8] ;  /* 0x0000ee00ff0e7b82 */ /* 0x000e620000000a00 */
[----:B------:R-:W1:Y:S01]  /*0200*/  LDCU UR13, c[0x0][0x398] ;  /* 0x00007300ff0d77ac */ /* 0x000e620008000800 */
[----:B------:R-:W1:Y:S01]  /*0210*/  LDCU.64 UR14, c[0x0][0x390] ;  /* 0x00007200ff0e77ac */ /* 0x000e620008000a00 */
[----:B0-----:R-:W-:-:S02]  /*0220*/  R2UR UR8, R4 ;  /* 0x00000000040872ca */ /* 0x001fc400000e0000 */
[----:B------:R-:W-:Y:S01]  /*0230*/  R2UR UR9, R5 ;  /* 0x00000000050972ca */ /* 0x000fe200000e0000 */
[----:B------:R-:W-:Y:S01]  /*0240*/  IMAD.MOV.U32 R5, RZ, RZ, R6 ;  /* 0x000000ffff057224 */ /* 0x000fe200078e0006 */
[----:B------:R-:W0:Y:S01]  /*0250*/  LDCU.128 UR16, c[0x0][0x380] ;  /* 0x00007000ff1077ac */ /* 0x000e220008000c00 */
[----:B--2---:R-:W-:Y:S02]  /*0260*/  UIMAD UR4, UR4, UR5, URZ ;  /* 0x00000005040472a4 */ /* 0x004fe4000f8e02ff */
[----:B----4-:R-:W-:Y:S01]  /*0270*/  UIADD3 UR5, UPT, UPT, UR7, -0x1, UR6 ;  /* 0xffffffff07057890 */ /* 0x010fe2000fffe006 */
[----:B01-3--:R2:W3:Y:S11]  /*0280*/  F2F.F64.F32 R30, R2 ;  /* 0x00000002001e7310 */ /* 0x00b4f60000201800 */
.L_x_32:
[----:B------:R-:W-:Y:S01]  /*0290*/  ISETP.GE.AND P0, PT, R5, UR5, PT ;  /* 0x0000000505007c0c */ /* 0x000fe2000bf06270 */
[----:B------:R-:W-:Y:S01]  /*02a0*/  BSSY.RECONVERGENT B0, `(.L_x_22) ;  /* 0x000008f000007945 */ /* 0x000fe20003800200 */
[----:B-1----:R-:W-:-:S11]  /*02b0*/  IMAD.MOV.U32 R9, RZ, RZ, 0x7fffffff ;  /* 0x7fffffffff097424 */ /* 0x002fd600078e00ff */
[----:B0-----:R-:W-:Y:S05]  /*02c0*/  @!P0 BRA `(.L_x_23) ;  /* 0x0000000800308947 */ /* 0x001fea0003800000 */
[----:B------:R-:W-:Y:S01]  /*02d0*/  SHF.R.S32.HI R8, RZ, 0x1f, R5 ;  /* 0x0000001fff087819 */ /* 0x000fe20000011405 */
[C---:B--2---:R-:W-:Y:S01]  /*02e0*/  IMAD.WIDE R2, R5.reuse, 0x4, R16 ;  /* 0x0000000405027825 */ /* 0x044fe200078e0210 */
[----:B------:R-:W-:-:S04]  /*02f0*/  IADD3 R4, P0, PT, R5, -UR7, RZ ;  /* 0x8000000705047c10 */ /* 0x000fc8000ff1e0ff */
[----:B------:R-:W-:Y:S01]  /*0300*/  IADD3.X R11, PT, PT, R8, ~UR12, RZ, P0, !PT ;  /* 0x8000000c080b7c10 */ /* 0x000fe200087fe4ff */
[----:B------:R-:W2:Y:S01]  /*0310*/  LDG.E.CONSTANT R2, desc[UR10][R2.64+0x4] ;  /* 0x0000040a02027981 */ /* 0x000ea2000c1e9900 */
[----:B------:R-:W-:-:S04]  /*0320*/  LEA R6, P0, R4, UR14, 0x2 ;  /* 0x0000000e04067c11 */ /* 0x000fc8000f8010ff */
[----:B------:R-:W-:-:S06]  /*0330*/  LEA.HI.X R7, R4, UR15, R11, 0x2, P0 ;  /* 0x0000000f04077c11 */ /* 0x000fcc00080f140b */
[----:B------:R-:W2:Y:S02]  /*0340*/  LDG.E.CONSTANT R7, desc[UR10][R6.64+0x4] ;  /* 0x0000040a06077981 */ /* 0x000ea4000c1e9900 */
[----:B--2---:R-:W-:-:S13]  /*0350*/  ISETP.NE.AND P0, PT, R2, R7, PT ;  /* 0x000000070200720c */ /* 0x004fda0003f05270 */
[----:B------:R-:W-:Y:S05]  /*0360*/  @P0 BRA `(.L_x_23) ;  /* 0x0000000800080947 */ /* 0x000fea0003800000 */
[C---:B------:R-:W-:Y:S01]  /*0370*/  IMAD.SHL.U32 R6, R5.reuse, 0x8, RZ ;  /* 0x0000000805067824 */ /* 0x040fe200078e00ff */
[----:B------:R-:W-:Y:S01]  /*0380*/  SHF.L.U64.HI R7, R5, 0x3, R8 ;  /* 0x0000000305077819 */ /* 0x000fe20000010208 */
[C---:B------:R-:W-:Y:S01]  /*0390*/  IMAD.SHL.U32 R12, R4.reuse, 0x8, RZ ;  /* 0x00000008040c7824 */ /* 0x040fe200078e00ff */
[----:B------:R-:W-:Y:S02]  /*03a0*/  SHF.L.U64.HI R4, R4, 0x3, R11 ;  /* 0x0000000304047819 */ /* 0x000fe4000001020b */
[----:B------:R-:W-:Y:S02]  /*03b0*/  IADD3 R2, P0, PT, R6, UR16, RZ ;  /* 0x0000001006027c10 */ /* 0x000fe4000ff1e0ff */
[----:B------:R-:W-:Y:S02]  /*03c0*/  IADD3 R8, P1, PT, R12, UR16, RZ ;  /* 0x000000100c087c10 */ /* 0x000fe4000ff3e0ff */
[----:B------:R-:W-:Y:S02]  /*03d0*/  IADD3.X R3, PT, PT, R7, UR17, RZ, P0, !PT ;  /* 0x0000001107037c10 */ /* 0x000fe400087fe4ff */
[----:B------:R-:W-:-:S04]  /*03e0*/  IADD3.X R9, PT, PT, R4, UR17, RZ, P1, !PT ;  /* 0x0000001104097c10 */ /* 0x000fc80008ffe4ff */
[----:B------:R-:W2:Y:S04]  /*03f0*/  LDG.E.64.CONSTANT R2, desc[UR10][R2.64+0x8] ;  /* 0x0000080a02027981 */ /* 0x000ea8000c1e9b00 */
[----:B------:R-:W2:Y:S01]  /*0400*/  LDG.E.64.CONSTANT R8, desc[UR10][R8.64+0x8] ;  /* 0x0000080a08087981 */ /* 0x000ea2000c1e9b00 */
[----:B------:R-:W-:Y:S02]  /*0410*/  IADD3 R6, P0, PT, R6, UR18, RZ ;  /* 0x0000001206067c10 */ /* 0x000fe4000ff1e0ff */
[----:B------:R-:W-:Y:S02]  /*0420*/  IADD3 R12, P1, PT, R12, UR18, RZ ;  /* 0x000000120c0c7c10 */ /* 0x000fe4000ff3e0ff */
[----:B------:R-:W-:Y:S02]  /*0430*/  IADD3.X R7, PT, PT, R7, UR19, RZ, P0, !PT ;  /* 0x0000001307077c10 */ /* 0x000fe400087fe4ff */
[----:B------:R-:W-:-:S04]  /*0440*/  IADD3.X R13, PT, PT, R4, UR19, RZ, P1, !PT ;  /* 0x00000013040d7c10 */ /* 0x000fc80008ffe4ff */
[----:B------:R-:W4:Y:S04]  /*0450*/  LDG.E.64.CONSTANT R6, desc[UR10][R6.64+0x8] ;  /* 0x0000080a06067981 */ /* 0x000f28000c1e9b00 */
[----:B------:R-:W4:Y:S01]  /*0460*/  LDG.E.64.CONSTANT R12, desc[UR10][R12.64+0x8] ;  /* 0x0000080a0c0c7981 */ /* 0x000f22000c1e9b00 */
[----:B------:R-:W0:Y:S01]  /*0470*/  MUFU.RCP64H R11, UR9 ;  /* 0x00000009000b7d08 */ /* 0x000e220008001800 */
[----:B------:R-:W-:Y:S01]  /*0480*/  IMAD.U32 R18, RZ, RZ, UR8 ;  /* 0x00000008ff127e24 */ /* 0x000fe2000f8e00ff */
[----:B------:R-:W-:Y:S01]  /*0490*/  BSSY.RECONVERGENT B2, `(.L_x_24) ;  /* 0x000001d000027945 */ /* 0x000fe20003800200 */
[----:B------:R-:W-:Y:S02]  /*04a0*/  IMAD.U32 R19, RZ, RZ, UR9 ;  /* 0x00000009ff137e24 */ /* 0x000fe4000f8e00ff */
[----:B------:R-:W-:-:S06]  /*04b0*/  IMAD.MOV.U32 R10, RZ, RZ, 0x1 ;  /* 0x00000001ff0a7424 */ /* 0x000fcc00078e00ff */
[----:B0-----:R-:W-:-:S08]  /*04c0*/  DFMA R18, R10, -R18, 1 ;  /* 0x3ff000000a12742b */ /* 0x001fd00000000812 */
[----:B------:R-:W-:-:S08]  /*04d0*/  DFMA R18, R18, R18, R18 ;  /* 0x000000121212722b */ /* 0x000fd00000000012 */
[----:B------:R-:W-:Y:S01]  /*04e0*/  DFMA R18, R10, R18, R10 ;  /* 0x000000120a12722b */ /* 0x000fe2000000000a */
[----:B------:R-:W-:Y:S02]  /*04f0*/  IMAD.U32 R10, RZ, RZ, UR8 ;  /* 0x00000008ff0a7e24 */ /* 0x000fe4000f8e00ff */
[----:B------:R-:W-:-:S06]  /*0500*/  IMAD.U32 R11, RZ, RZ, UR9 ;  /* 0x00000009ff0b7e24 */ /* 0x000fcc000f8e00ff */
[----:B------:R-:W-:-:S08]  /*0510*/  DFMA R10, R18, -R10, 1 ;  /* 0x3ff00000120a742b */ /* 0x000fd0000000080a */
[----:B------:R-:W-:Y:S02]  /*0520*/  DFMA R10, R18, R10, R18 ;  /* 0x0000000a120a722b */ /* 0x000fe40000000012 */
[----:B--2---:R-:W-:-:S08]  /*0530*/  DADD R8, R2, -R8 ;  /* 0x0000000002087229 */ /* 0x004fd00000000808 */
[----:B------:R-:W-:Y:S02]  /*0540*/  DMUL R2, R8, R10 ;  /* 0x0000000a08027228 */ /* 0x000fe40000000000 */
[----:B------:R-:W-:Y:S01]  /*0550*/  FSETP.GEU.AND P1, PT, |R9|, 6.5827683646048100446e-37, PT ;  /* 0x036000000900780b */ /* 0x000fe20003f2e200 */
[----:B----4-:R-:W-:-:S05]  /*0560*/  DADD R12, R6, -R12 ;  /* 0x00000000060c7229 */ /* 0x010fca000000080c */
[----:B------:R-:W-:-:S08]  /*0570*/  DFMA R18, R2, -UR8, R8 ;  /* 0x8000000802127c2b */ /* 0x000fd00008000008 */
[----:B------:R-:W-:-:S10]  /*0580*/  DFMA R2, R10, R18, R2 ;  /* 0x000000120a02722b */ /* 0x000fd40000000002 */
[----:B------:R-:W-:-:S05]  /*0590*/  FFMA R4, RZ, UR9, R3 ;  /* 0x00000009ff047c23 */ /* 0x000fca0008000003 */
[----:B------:R-:W-:-:S13]  /*05a0*/  FSETP.GT.AND P0, PT, |R4|, 1.469367938527859385e-39, PT ;  /* 0x001000000400780b */ /* 0x000fda0003f04200 */
[----:B------:R-:W-:Y:S05]  /*05b0*/  @P0 BRA P1, `(.L_x_25) ;  /* 0x0000000000280947 */ /* 0x000fea0000800000 */
[----:B------:R-:W-:Y:S01]  /*05c0*/  IMAD.U32 R2, RZ, RZ, UR8 ;  /* 0x00000008ff027e24 */ /* 0x000fe2000f8e00ff */
[----:B------:R-:W-:Y:S01]  /*05d0*/  MOV R4, 0x640 ;  /* 0x0000064000047802 */ /* 0x000fe20000000f00 */
[----:B------:R-:W-:Y:S02]  /*05e0*/  IMAD.MOV.U32 R10, RZ, RZ, R8 ;  /* 0x000000ffff0a7224 */ /* 0x000fe400078e0008 */
[----:B------:R-:W-:Y:S02]  /*05f0*/  IMAD.U32 R3, RZ, RZ, UR9 ;  /* 0x00000009ff037e24 */ /* 0x000fe4000f8e00ff */
[----:B------:R-:W-:Y:S02]  /*0600*/  IMAD.U32 R6, RZ, RZ, UR8 ;  /* 0x00000008ff067e24 */ /* 0x000fe4000f8e00ff */
[----:B------:R-:W-:Y:S02]  /*0610*/  IMAD.U32 R7, RZ, RZ, UR9 ;  /* 0x00000009ff077e24 */ /* 0x000fe4000f8e00ff */
[----:B------:R-:W-:-:S07]  /*0620*/  IMAD.MOV.U32 R8, RZ, RZ, R2 ;  /* 0x000000ffff087224 */ /* 0x000fce00078e0002 */
[----:B---3--:R-:W-:Y:S05]  /*0630*/  CALL.REL.NOINC `($__internal_2_$__cuda_sm20_div_rn_f64_full) ;  /* 0x0000000400787944 */ /* 0x008fea0003c00000 */
[----:B------:R-:W-:Y:S01]  /*0640*/  IMAD.MOV.U32 R2, RZ, RZ, R20 ;  /* 0x000000ffff027224 */ /* 0x000fe200078e0014 */
[----:B------:R-:W-:-:S07]  /*0650*/  MOV R3, R21 ;  /* 0x0000001500037202 */ /* 0x000fce0000000f00 */
.L_x_25:
[----:B------:R-:W-:Y:S05]  /*0660*/  BSYNC.RECONVERGENT B2 ;  /* 0x0000000000027941 */ /* 0x000fea0003800200 */
.L_x_24:
[----:B------:R-:W0:Y:S01]  /*0670*/  MUFU.RCP64H R7, UR9 ;  /* 0x0000000900077d08 */ /* 0x000e220008001800 */
[----:B------:R-:W-:Y:S01]  /*0680*/  IMAD.U32 R8, RZ, RZ, UR8 ;  /* 0x00000008ff087e24 */ /* 0x000fe2000f8e00ff */
[----:B------:R-:W-:Y:S01]  /*0690*/  FSETP.GEU.AND P1, PT, |R13|, 6.5827683646048100446e-37, PT ;  /* 0x036000000d00780b */ /* 0x000fe20003f2e200 */
[----:B------:R-:W-:Y:S01]  /*06a0*/  IMAD.U32 R9, RZ, RZ, UR9 ;  /* 0x00000009ff097e24 */ /* 0x000fe2000f8e00ff */
[----:B------:R-:W-:Y:S01]  /*06b0*/  BSSY.RECONVERGENT B2, `(.L_x_26) ;  /* 0x0000019000027945 */ /* 0x000fe20003800200 */
[----:B------:R-:W-:-:S06]  /*06c0*/  IMAD.MOV.U32 R6, RZ, RZ, 0x1 ;  /* 0x00000001ff067424 */ /* 0x000fcc00078e00ff */
[----:B0-----:R-:W-:-:S08]  /*06d0*/  DFMA R8, R6, -R8, 1 ;  /* 0x3ff000000608742b */ /* 0x001fd00000000808 */
[----:B------:R-:W-:-:S08]  /*06e0*/  DFMA R8, R8, R8, R8 ;  /* 0x000000080808722b */ /* 0x000fd00000000008 */
[----:B------:R-:W-:Y:S01]  /*06f0*/  DFMA R8, R6, R8, R6 ;  /* 0x000000080608722b */ /* 0x000fe20000000006 */
[----:B------:R-:W-:Y:S02]  /*0700*/  IMAD.U32 R6, RZ, RZ, UR8 ;  /* 0x00000008ff067e24 */ /* 0x000fe4000f8e00ff */
[----:B------:R-:W-:-:S06]  /*0710*/  IMAD.U32 R7, RZ, RZ, UR9 ;  /* 0x00000009ff077e24 */ /* 0x000fcc000f8e00ff */
[----:B------:R-:W-:-:S08]  /*0720*/  DFMA R6, R8, -R6, 1 ;  /* 0x3ff000000806742b */ /* 0x000fd00000000806 */
[----:B------:R-:W-:-:S08]  /*0730*/  DFMA R10, R8, R6, R8 ;  /* 0x00000006080a722b */ /* 0x000fd00000000008 */
[----:B------:R-:W-:-:S08]  /*0740*/  DMUL R6, R12, R10 ;  /* 0x0000000a0c067228 */ /* 0x000fd00000000000 */
[----:B------:R-:W-:-:S08]  /*0750*/  DFMA R8, R6, -UR8, R12 ;  /* 0x8000000806087c2b */ /* 0x000fd0000800000c */
[----:B------:R-:W-:-:S10]  /*0760*/  DFMA R6, R10, R8, R6 ;  /* 0x000000080a06722b */ /* 0x000fd40000000006 */
[----:B------:R-:W-:-:S05]  /*0770*/  FFMA R4, RZ, UR9, R7 ;  /* 0x00000009ff047c23 */ /* 0x000fca0008000007 */
[----:B------:R-:W-:-:S13]  /*0780*/  FSETP.GT.AND P0, PT, |R4|, 1.469367938527859385e-39, PT ;  /* 0x001000000400780b */ /* 0x000fda0003f04200 */
[----:B------:R-:W-:Y:S05]  /*0790*/  @P0 BRA P1, `(.L_x_27) ;  /* 0x0000000000280947 */ /* 0x000fea0000800000 */
[----:B------:R-:W-:Y:S01]  /*07a0*/  IMAD.U32 R9, RZ, RZ, UR9 ;  /* 0x00000009ff097e24 */ /* 0x000fe2000f8e00ff */
[----:B------:R-:W-:Y:S01]  /*07b0*/  MOV R4, 0x820 ;  /* 0x0000082000047802 */ /* 0x000fe20000000f00 */
[----:B------:R-:W-:Y:S02]  /*07c0*/  IMAD.U32 R8, RZ, RZ, UR8 ;  /* 0x00000008ff087e24 */ /* 0x000fe4000f8e00ff */
[----:B------:R-:W-:Y:S02]  /*07d0*/  IMAD.U32 R6, RZ, RZ, UR8 ;  /* 0x00000008ff067e24 */ /* 0x000fe4000f8e00ff */
[----:B------:R-:W-:Y:S02]  /*07e0*/  IMAD.U32 R7, RZ, RZ, UR9 ;  /* 0x00000009ff077e24 */ /* 0x000fe4000f8e00ff */
[----:B------:R-:W-:Y:S02]  /*07f0*/  IMAD.MOV.U32 R10, RZ, RZ, R12 ;  /* 0x000000ffff0a7224 */ /* 0x000fe400078e000c */
[----:B------:R-:W-:-:S07]  /*0800*/  IMAD.MOV.U32 R9, RZ, RZ, R13 ;  /* 0x000000ffff097224 */ /* 0x000fce00078e000d */
[----:B---3--:R-:W-:Y:S05]  /*0810*/  CALL.REL.NOINC `($__internal_2_$__cuda_sm20_div_rn_f64_full) ;  /* 0x0000000400007944 */ /* 0x008fea0003c00000 */
[----:B------:R-:W-:Y:S02]  /*0820*/  IMAD.MOV.U32 R6, RZ, RZ, R20 ;  /* 0x000000ffff067224 */ /* 0x000fe400078e0014 */
[----:B------:R-:W-:-:S07]  /*0830*/  IMAD.MOV.U32 R7, RZ, RZ, R21 ;  /* 0x000000ffff077224 */ /* 0x000fce00078e0015 */
.L_x_27:
[----:B------:R-:W-:Y:S05]  /*0840*/  BSYNC.RECONVERGENT B2 ;  /* 0x0000000000027941 */ /* 0x000fea0003800200 */
.L_x_26:
[----:B------:R-:W-:Y:S01]  /*0850*/  DFMA R8, -R2, R2, R6 ;  /* 0x000000020208722b */ /* 0x000fe20000000106 */
[----:B------:R-:W-:Y:S01]  /*0860*/  IMAD.MOV.U32 R12, RZ, RZ, 0x0 ;  /* 0x00000000ff0c7424 */ /* 0x000fe200078e00ff */
[----:B------:R-:W-:Y:S01]  /*0870*/  BSSY.RECONVERGENT B2, `(.L_x_28) ;  /* 0x0000016000027945 */ /* 0x000fe20003800200 */
[----:B------:R-:W-:-:S05]  /*0880*/  IMAD.MOV.U32 R13, RZ, RZ, 0x3fd80000 ;  /* 0x3fd80000ff0d7424 */ /* 0x000fca00078e00ff */
[----:B------:R-:W-:-:S06]  /*0890*/  DSETP.GEU.AND P0, PT, R8, RZ, PT ;  /* 0x000000ff0800722a */ /* 0x000fcc0003f0e000 */
[----:B------:R-:W-:Y:S02]  /*08a0*/  FSEL R9, R9, RZ, P0 ;  /* 0x000000ff09097208 */ /* 0x000fe40000000000 */
[----:B------:R-:W-:Y:S02]  /*08b0*/  FSEL R8, R8, RZ, P0 ;  /* 0x000000ff08087208 */ /* 0x000fe40000000000 */
[----:B------:R-:W0:Y:S01]  /*08c0*/  MUFU.RSQ64H R7, R9 ;  /* 0x0000000900077308 */ /* 0x000e220000001c00 */
[----:B------:R-:W-:-:S03]  /*08d0*/  IADD3 R6, PT, PT, R9, -0x3500000, RZ ;  /* 0xfcb0000009067810 */ /* 0x000fc60007ffe0ff */
[----:B------:R-:W-:Y:S01]  /*08e0*/  DSETP.GT.AND P0, PT, R8, RZ, PT ;  /* 0x000000ff0800722a */ /* 0x000fe20003f04000 */
[----:B------:R-:W-:Y:S02]  /*08f0*/  ISETP.GE.U32.AND P1, PT, R6, 0x7ca00000, PT ;  /* 0x7ca000000600780c */ /* 0x000fe40003f26070 */
        /* <DEDUP_REMOVED lines=12> */
[----:B---3--:R-:W-:Y:S05]  /*09c0*/  CALL.REL.NOINC `($__internal_3_$__cuda_sm20_dsqrt_rn_f64_mediumpath_v1) ;  /* 0x0000000800047944 */ /* 0x008fea0003c00000 */
.L_x_29:
[----:B------:R-:W-:Y:S05]  /*09d0*/  BSYNC.RECONVERGENT B2 ;  /* 0x0000000000027941 */ /* 0x000fea0003800200 */
.L_x_28:
[----:B------:R-:W0:Y:S01]  /*09e0*/  MUFU.RCP64H R7, R3 ;  /* 0x0000000300077308 */ /* 0x000e220000001800 */
[----:B------:R-:W-:Y:S01]  /*09f0*/  IMAD.MOV.U32 R6, RZ, RZ, 0x1 ;  /* 0x00000001ff067424 */ /* 0x000fe200078e00ff */
[----:B------:R-:W-:Y:S05]  /*0a00*/  BSSY.RECONVERGENT B2, `(.L_x_30) ;  /* 0x0000017000027945 */ /* 0x000fea0003800200 */
[----:B0-----:R-:W-:-:S08]  /*0a10*/  DFMA R8, R6, -R2, 1 ;  /* 0x3ff000000608742b */ /* 0x001fd00000000802 */
[----:B------:R-:W-:-:S08]  /*0a20*/  DFMA R8, R8, R8, R8 ;  /* 0x000000080808722b */ /* 0x000fd00000000008 */
[----:B------:R-:W-:Y:S01]  /*0a30*/  DFMA R6, R6, R8, R6 ;  /* 0x000000080606722b */ /* 0x000fe20000000006 */
[----:B------:R-:W-:Y:S02]  /*0a40*/  FSEL R8, R10, RZ, P0 ;  /* 0x000000ff0a087208 */ /* 0x000fe40000000000 */
[----:B------:R-:W-:-:S05]  /*0a50*/  FSEL R9, R11, RZ, P0 ;  /* 0x000000ff0b097208 */ /* 0x000fca0000000000 */
[----:B------:R-:W-:Y:S02]  /*0a60*/  DFMA R12, R6, -R2, 1 ;  /* 0x3ff00000060c742b */ /* 0x000fe40000000802 */
[----:B---3--:R-:W-:-:S06]  /*0a70*/  DMUL R8, R30, R8 ;  /* 0x000000081e087228 */ /* 0x008fcc0000000000 */
[----:B------:R-:W-:-:S04]  /*0a80*/  DFMA R6, R6, R12, R6 ;  /* 0x0000000c0606722b */ /* 0x000fc80000000006 */
[----:B------:R-:W-:-:S04]  /*0a90*/  FSETP.GEU.AND P1, PT, |R9|, 6.5827683646048100446e-37, PT ;  /* 0x036000000900780b */ /* 0x000fc80003f2e200 */
[----:B------:R-:W-:-:S08]  /*0aa0*/  DMUL R10, R8, R6 ;  /* 0x00000006080a7228 */ /* 0x000fd00000000000 */
[----:B------:R-:W-:-:S08]  /*0ab0*/  DFMA R12, R10, -R2, R8 ;  /* 0x800000020a0c722b */ /* 0x000fd00000000008 */
[----:B------:R-:W-:-:S10]  /*0ac0*/  DFMA R6, R6, R12, R10 ;  /* 0x0000000c0606722b */ /* 0x000fd4000000000a */
[----:B------:R-:W-:-:S05]  /*0ad0*/  FFMA R4, RZ, R3, R7 ;  /* 0x00000003ff047223 */ /* 0x000fca0000000007 */
[----:B------:R-:W-:-:S13]  /*0ae0*/  FSETP.GT.AND P0, PT, |R4|, 1.469367938527859385e-39, PT ;  /* 0x001000000400780b */ /* 0x000fda0003f04200 */
[----:B------:R-:W-:Y:S05]  /*0af0*/  @P0 BRA P1, `(.L_x_31) ;  /* 0x00000000001c0947 */ /* 0x000fea0000800000 */
[----:B------:R-:W-:Y:S01]  /*0b00*/  IMAD.MOV.U32 R10, RZ, RZ, R8 ;  /* 0x000000ffff0a7224 */ /* 0x000fe200078e0008 */
[----:B------:R-:W-:Y:S01]  /*0b10*/  MOV R4, 0xb50 ;  /* 0x00000b5000047802 */ /* 0x000fe20000000f00 */
[----:B------:R-:W-:Y:S02]  /*0b20*/  IMAD.MOV.U32 R8, RZ, RZ, R2 ;  /* 0x000000ffff087224 */ /* 0x000fe400078e0002 */
[----:B------:R-:W-:-:S07]  /*0b30*/  IMAD.MOV.U32 R7, RZ, RZ, R3 ;  /* 0x000000ffff077224 */ /* 0x000fce00078e0003 */
[----:B------:R-:W-:Y:S05]  /*0b40*/  CALL.REL.NOINC `($__internal_2_$__cuda_sm20_div_rn_f64_full) ;  /* 0x0000000000347944 */ /* 0x000fea0003c00000 */
[----:B------:R-:W-:Y:S02]  /*0b50*/  IMAD.MOV.U32 R6, RZ, RZ, R20 ;  /* 0x000000ffff067224 */ /* 0x000fe400078e0014 */
[----:B------:R-:W-:-:S07]  /*0b60*/  IMAD.MOV.U32 R7, RZ, RZ, R21 ;  /* 0x000000ffff077224 */ /* 0x000fce00078e0015 */
.L_x_31:
[----:B------:R-:W-:Y:S05]  /*0b70*/  BSYNC.RECONVERGENT B2 ;  /* 0x0000000000027941 */ /* 0x000fea0003800200 */
.L_x_30:
[----:B------:R0:W1:Y:S02]  /*0b80*/  F2F.F32.F64 R9, R6 ;  /* 0x0000000600097310 */ /* 0x0000640000301000 */
.L_x_23:
[----:B------:R-:W-:Y:S05]  /*0b90*/  BSYNC.RECONVERGENT B0 ;  /* 0x0000000000007941 */ /* 0x000fea0003800200 */
.L_x_22:
[----:B------:R-:W-:Y:S02]  /*0ba0*/  IMAD R3, R0, UR13, R5 ;  /* 0x0000000d00037c24 */ /* 0x000fe4000f8e0205 */
[----:B------:R-:W-:Y:S02]  /*0bb0*/  VIADD R5, R5, UR4 ;  /* 0x0000000405057c36 */ /* 0x000fe40008000000 */
[----:B--2---:R-:W-:-:S03]  /*0bc0*/  IMAD.WIDE R2, R3, 0x4, R14 ;  /* 0x0000000403027825 */ /* 0x004fc600078e020e */
[----:B------:R-:W-:Y:S02]  /*0bd0*/  ISETP.GE.AND P0, PT, R5, UR13, PT ;  /* 0x0000000d05007c0c */ /* 0x000fe4000bf06270 */
[----:B-1----:R1:W-:Y:S11]  /*0be0*/  STG.E desc[UR10][R2.64], R9 ;  /* 0x0000000902007986 */ /* 0x0023f6000c10190a */
[----:B------:R-:W-:Y:S05]  /*0bf0*/  @!P0 BRA `(.L_x_32) ;  /* 0xfffffff400a48947 */ /* 0x000fea000383ffff */
[----:B------:R-:W-:Y:S05]  /*0c00*/  BSYNC.RECONVERGENT B1 ;  /* 0x0000000000017941 */ /* 0x000fea0003800200 */
.L_x_21:
[----:B------:R-:W-:Y:S05]  /*0c10*/  EXIT ;  /* 0x000000000000794d */ /* 0x000fea0003800000 */
        .weak           $__internal_2_$__cuda_sm20_div_rn_f64_full
        .type           $__internal_2_$__cuda_sm20_div_rn_f64_full,@function
        .size           $__internal_2_$__cuda_sm20_div_rn_f64_full,($__internal_3_$__cuda_sm20_dsqrt_rn_f64_mediumpath_v1 - $__internal_2_$__cuda_sm20_div_rn_f64_full)
$__internal_2_$__cuda_sm20_div_rn_f64_full:
[----:B------:R-:W-:Y:S01]  /*0c20*/  IMAD.MOV.U32 R11, RZ, RZ, R9 ;  /* 0x000000ffff0b7224 */ /* 0x000fe200078e0009 */
[C---:B------:R-:W-:Y:S01]  /*0c30*/  FSETP.GEU.AND P0, PT, |R7|.reuse, 1.469367938527859385e-39, PT ;  /* 0x001000000700780b */ /* 0x040fe20003f0e200 */
[----:B------:R-:W-:Y:S01]  /*0c40*/  IMAD.MOV.U32 R6, RZ, RZ, R8 ;  /* 0x000000ffff067224 */ /* 0x000fe200078e0008 */
[----:B------:R-:W-:Y:S01]  /*0c50*/  LOP3.LUT R9, R7, 0x800fffff, RZ, 0xc0, !PT ;  /* 0x800fffff07097812 */ /* 0x000fe200078ec0ff */
[----:B------:R-:W-:Y:S01]  /*0c60*/  IMAD.MOV.U32 R18, RZ, RZ, R10 ;  /* 0x000000ffff127224 */ /* 0x000fe200078e000a */
[----:B------:R-:W-:Y:S01]  /*0c70*/  FSETP.GEU.AND P2, PT, |R11|, 1.469367938527859385e-39, PT ;  /* 0x001000000b00780b */ /* 0x000fe20003f4e200 */
[----:B------:R-:W-:Y:S01]  /*0c80*/  IMAD.MOV.U32 R20, RZ, RZ, 0x1 ;  /* 0x00000001ff147424 */ /* 0x000fe200078e00ff */
[----:B------:R-:W-:Y:S01]  /*0c90*/  LOP3.LUT R9, R9, 0x3ff00000, RZ, 0xfc, !PT ;  /* 0x3ff0000009097812 */ /* 0x000fe200078efcff */
[----:B------:R-:W-:Y:S01]  /*0ca0*/  BSSY.RECONVERGENT B3, `(.L_x_33) ;  /* 0x0000050000037945 */ /* 0x000fe20003800200 */
[----:B------:R-:W-:Y:S02]  /*0cb0*/  LOP3.LUT R26, R11, 0x7ff00000, RZ, 0xc0, !PT ;  /* 0x7ff000000b1a7812 */ /* 0x000fe400078ec0ff */
[----:B------:R-:W-:-:S02]  /*0cc0*/  LOP3.LUT R29, R7, 0x7ff00000, RZ, 0xc0, !PT ;  /* 0x7ff00000071d7812 */ /* 0x000fc400078ec0ff */
[----:B------:R-:W-:Y:S01]  /*0cd0*/  MOV R27, 0x1ca00000 ;  /* 0x1ca00000001b7802 */ /* 0x000fe20000000f00 */
[----:B------:R-:W-:Y:S01]  /*0ce0*/  @!P0 DMUL R8, R6, 8.98846567431157953865e+307 ;  /* 0x7fe0000006088828 */ /* 0x000fe20000000000 */
[----:B------:R-:W-:-:S03]  /*0cf0*/  ISETP.GE.U32.AND P1, PT, R26, R29, PT ;  /* 0x0000001d1a00720c */ /* 0x000fc60003f26070 */
[----:B------:R-:W-:Y:S01]  /*0d00*/  @!P2 LOP3.LUT R19, R7, 0x7ff00000, RZ, 0xc0, !PT ;  /* 0x7ff000000713a812 */ /* 0x000fe200078ec0ff */
[----:B------:R-:W-:Y:S01]  /*0d10*/  @!P2 IMAD.MOV.U32 R22, RZ, RZ, RZ ;  /* 0x000000ffff16a224 */ /* 0x000fe200078e00ff */
[----:B------:R-:W0:Y:S02]  /*0d20*/  MUFU.RCP64H R21, R9 ;  /* 0x0000000900157308 */ /* 0x000e240000001800 */
[----:B------:R-:W-:Y:S02]  /*0d30*/  @!P2 ISETP.GE.U32.AND P3, PT, R26, R19, PT ;  /* 0x000000131a00a20c */ /* 0x000fe40003f66070 */
[C---:B------:R-:W-:Y:S02]  /*0d40*/  SEL R19, R27.reuse, 0x63400000, !P1 ;  /* 0x634000001b137807 */ /* 0x040fe40004800000 */
[----:B------:R-:W-:Y:S02]  /*0d50*/  @!P2 SEL R23, R27, 0x63400000, !P3 ;  /* 0x634000001b17a807 */ /* 0x000fe40005800000 */
[----:B------:R-:W-:-:S02]  /*0d60*/  LOP3.LUT R19, R19, 0x800fffff, R11, 0xf8, !PT ;  /* 0x800fffff13137812 */ /* 0x000fc400078ef80b */
        /* <DEDUP_REMOVED lines=13> */
[----:B------:R-:W-:-:S05]  /*0e40*/  @!P2 LOP3.LUT R22, R19, 0x7ff00000, RZ, 0xc0, !PT ;  /* 0x7ff000001316a812 */ /* 0x000fca00078ec0ff */
[----:B------:R-:W-:-:S05]  /*0e50*/  VIADD R20, R22, 0xffffffff ;  /* 0xffffffff16147836 */ /* 0x000fca0000000000 */
        /* <DEDUP_REMOVED lines=15> */
[----:B------:R-:W-:-:S06]  /*0f50*/  DFMA R8, R24, -R8, R18 ;  /* 0x800000081808722b */ /* 0x000fcc0000000012 */
[----:B------:R-:W-:-:S04]  /*0f60*/  IMAD.MOV.U32 R8, RZ, RZ, RZ ;  /* 0x000000ffff087224 */ /* 0x000fc800078e00ff */
[C---:B------:R-:W-:Y:S02]  /*0f70*/  FSETP.NEU.AND P0, PT, R9.reuse, RZ, PT ;  /* 0x000000ff0900720b */ /* 0x040fe40003f0d000 */
[----:B------:R-:W-:-:S04]  /*0f80*/  LOP3.LUT R10, R9, 0x80000000, R7, 0x48, !PT ;  /* 0x80000000090a7812 */ /* 0x000fc800078e4807 */
[----:B------:R-:W-:-:S07]  /*0f90*/  LOP3.LUT R9, R10, R11, RZ, 0xfc, !PT ;  /* 0x0000000b0a097212 */ /* 0x000fce00078efcff */
[----:B------:R-:W-:Y:S05]  /*0fa0*/  @!P0 BRA `(.L_x_35) ;  /* 0x00000000007c8947 */ /* 0x000fea0003800000 */
[----:B------:R-:W-:Y:S01]  /*0fb0*/  IMAD.MOV R7, RZ, RZ, -R22 ;  /* 0x000000ffff077224 */ /* 0x000fe200078e0a16 */
[----:B------:R-:W-:Y:S01]  /*0fc0*/  DMUL.RP R8, R24, R8 ;  /* 0x0000000818087228 */ /* 0x000fe20000008000 */
[----:B------:R-:W-:-:S06]  /*0fd0*/  IMAD.MOV.U32 R6, RZ, RZ, RZ ;  /* 0x000000ffff067224 */ /* 0x000fcc00078e00ff */
[----:B------:R-:W-:-:S06]  /*0fe0*/  DFMA R6, R20, -R6, R24 ;  /* 0x800000061406722b */ /* 0x000fcc0000000018 */
[----:B------:R-:W-:-:S04]  /*0ff0*/  IADD3 R6, PT, PT, -R22, -0x43300000, RZ ;  /* 0xbcd0000016067810 */ /* 0x000fc80007ffe1ff */
[----:B------:R-:W-:Y:S02]  /*1000*/  FSETP.NEU.AND P0, PT, |R7|, R6, PT ;  /* 0x000000060700720b */ /* 0x000fe40003f0d200 */
[----:B------:R-:W-:Y:S02]  /*1010*/  LOP3.LUT R7, R9, R10, RZ, 0x3c, !PT ;  /* 0x0000000a09077212 */ /* 0x000fe400078e3cff */
[----:B------:R-:W-:Y:S02]  /*1020*/  FSEL R20, R8, R20, !P0 ;  /* 0x0000001408147208 */ /* 0x000fe40004000000 */
[----:B------:R-:W-:Y:S01]  /*1030*/  FSEL R21, R7, R21, !P0 ;  /* 0x0000001507157208 */ /* 0x000fe20004000000 */
[----:B------:R-:W-:Y:S06]  /*1040*/  BRA `(.L_x_35) ;  /* 0x0000000000547947 */ /* 0x000fec0003800000 */
.L_x_34:
[----:B------:R-:W-:-:S14]  /*1050*/  DSETP.NAN.AND P0, PT, R10, R10, PT ;  /* 0x0000000a0a00722a */ /* 0x000fdc0003f08000 */
[----:B------:R-:W-:Y:S05]  /*1060*/  @P0 BRA `(.L_x_36) ;  /* 0x0000000000440947 */ /* 0x000fea0003800000 */
[----:B------:R-:W-:-:S14]  /*1070*/  DSETP.NAN.AND P0, PT, R6, R6, PT ;  /* 0x000000060600722a */ /* 0x000fdc0003f08000 */
[----:B------:R-:W-:Y:S05]  /*1080*/  @P0 BRA `(.L_x_37) ;  /* 0x0000000000300947 */ /* 0x000fea0003800000 */
[----:B------:R-:W-:Y:S01]  /*1090*/  ISETP.NE.AND P0, PT, R22, R29, PT ;  /* 0x0000001d1600720c */ /* 0x000fe20003f05270 */
[----:B------:R-:W-:Y:S01]  /*10a0*/  IMAD.MOV.U32 R20, RZ, RZ, 0x0 ;  /* 0x00000000ff147424 */ /* 0x000fe200078e00ff */
[----:B------:R-:W-:-:S11]  /*10b0*/  MOV R21, 0xfff80000 ;  /* 0xfff8000000157802 */ /* 0x000fd60000000f00 */
[----:B------:R-:W-:Y:S05]  /*10c0*/  @!P0 BRA `(.L_x_35) ;  /* 0x0000000000348947 */ /* 0x000fea0003800000 */
[----:B------:R-:W-:Y:S02]  /*10d0*/  ISETP.NE.AND P0, PT, R22, 0x7ff00000, PT ;  /* 0x7ff000001600780c */ /* 0x000fe40003f05270 */
[----:B------:R-:W-:Y:S02]  /*10e0*/  LOP3.LUT R21, R11, 0x80000000, R7, 0x48, !PT ;  /* 0x800000000b157812 */ /* 0x000fe400078e4807 */
[----:B------:R-:W-:-:S13]  /*10f0*/  ISETP.EQ.OR P0, PT, R29, RZ, !P0 ;  /* 0x000000ff1d00720c */ /* 0x000fda0004702670 */
[----:B------:R-:W-:Y:S01]  /*1100*/  @P0 LOP3.LUT R6, R21, 0x7ff00000, RZ, 0xfc, !PT ;  /* 0x7ff0000015060812 */ /* 0x000fe200078efcff */
[----:B------:R-:W-:Y:S02]  /*1110*/  @!P0 IMAD.MOV.U32 R20, RZ, RZ, RZ ;  /* 0x000000ffff148224 */ /* 0x000fe400078e00ff */
[----:B------:R-:W-:Y:S02]  /*1120*/  @P0 IMAD.MOV.U32 R20, RZ, RZ, RZ ;  /* 0x000000ffff140224 */ /* 0x000fe400078e00ff */
[----:B------:R-:W-:Y:S01]  /*1130*/  @P0 IMAD.MOV.U32 R21, RZ, RZ, R6 ;  /* 0x000000ffff150224 */ /* 0x000fe200078e0006 */
[----:B------:R-:W-:Y:S06]  /*1140*/  BRA `(.L_x_35) ;  /* 0x0000000000147947 */ /* 0x000fec0003800000 */
.L_x_37:
[----:B------:R-:W-:Y:S01]  /*1150*/  LOP3.LUT R21, R7, 0x80000, RZ, 0xfc, !PT ;  /* 0x0008000007157812 */ /* 0x000fe200078efcff */
[----:B------:R-:W-:Y:S01]  /*1160*/  IMAD.MOV.U32 R20, RZ, RZ, R6 ;  /* 0x000000ffff147224 */ /* 0x000fe200078e0006 */
[----:B------:R-:W-:Y:S06]  /*1170*/  BRA `(.L_x_35) ;  /* 0x0000000000087947 */ /* 0x000fec0003800000 */
.L_x_36:
[----:B------:R-:W-:Y:S01]  /*1180*/  LOP3.LUT R21, R11, 0x80000, RZ, 0xfc, !PT ;  /* 0x000800000b157812 */ /* 0x000fe200078efcff */
[----:B------:R-:W-:-:S07]  /*1190*/  IMAD.MOV.U32 R20, RZ, RZ, R10 ;  /* 0x000000ffff147224 */ /* 0x000fce00078e000a */
.L_x_35:
[----:B------:R-:W-:Y:S05]  /*11a0*/  BSYNC.RECONVERGENT B3 ;  /* 0x0000000000037941 */ /* 0x000fea0003800200 */
.L_x_33:
[----:B------:R-:W-:Y:S02]  /*11b0*/  IMAD.MOV.U32 R6, RZ, RZ, R4 ;  /* 0x000000ffff067224 */ /* 0x000fe400078e0004 */
[----:B------:R-:W-:-:S04]  /*11c0*/  IMAD.MOV.U32 R7, RZ, RZ, 0x0 ;  /* 0x00000000ff077424 */ /* 0x000fc800078e00ff */
[----:B------:R-:W-:Y:S05]  /*11d0*/  RET.REL.NODEC R6 `(bbw_sma_prefix_f32) ;  /* 0xffffffec06887950 */ /* 0x000fea0003c3ffff */
        .weak           $__internal_3_$__cuda_sm20_dsqrt_rn_f64_mediumpath_v1
        .type           $__internal_3_$__cuda_sm20_dsqrt_rn_f64_mediumpath_v1,@function
        .size           $__internal_3_$__cuda_sm20_dsqrt_rn_f64_mediumpath_v1,(.L_x_46 - $__internal_3_$__cuda_sm20_dsqrt_rn_f64_mediumpath_v1)
$__internal_3_$__cuda_sm20_dsqrt_rn_f64_mediumpath_v1:
[----:B------:R-:W-:Y:S01]  /*11e0*/  ISETP.GE.U32.AND P1, PT, R6, -0x3400000, PT ;  /* 0xfcc000000600780c */ /* 0x000fe20003f26070 */
[----:B------:R-:W-:Y:S01]  /*11f0*/  BSSY.RECONVERGENT B3, `(.L_x_38) ;  /* 0x0000028000037945 */ /* 0x000fe20003800200 */
[----:B------:R-:W-:Y:S02]  /*1200*/  IMAD.MOV.U32 R6, RZ, RZ, R8 ;  /* 0x000000ffff067224 */ /* 0x000fe400078e0008 */
[----:B------:R-:W-:Y:S02]  /*1210*/  IMAD.MOV.U32 R7, RZ, RZ, R9 ;  /* 0x000000ffff077224 */ /* 0x000fe400078e0009 */
[----:B------:R-:W-:Y:S02]  /*1220*/  IMAD.MOV.U32 R20, RZ, RZ, R22 ;  /* 0x000000ffff147224 */ /* 0x000fe400078e0016 */
[----:B------:R-:W-:Y:S02]  /*1230*/  IMAD.MOV.U32 R8, RZ, RZ, R18 ;  /* 0x000000ffff087224 */ /* 0x000fe400078e0012 */
[----:B------:R-:W-:-:S03]  /*1240*/  IMAD.MOV.U32 R9, RZ, RZ, R19 ;  /* 0x000000ffff097224 */ /* 0x000fc600078e0013 */
[----:B------:R-:W-:Y:S05]  /*1250*/  @!P1 BRA `(.L_x_39) ;  /* 0x0000000000209947 */ /* 0x000fea0003800000 */
[----:B------:R-:W-:-:S10]  /*1260*/  DFMA.RM R8, R8, R20, R12 ;  /* 0x000000140808722b */ /* 0x000fd4000000400c */
[----:B------:R-:W-:-:S04]  /*1270*/  IADD3 R10, P1, PT, R8, 0x1, RZ ;  /* 0x00000001080a7810 */ /* 0x000fc80007f3e0ff */
[----:B------:R-:W-:-:S06]  /*1280*/  IADD3.X R11, PT, PT, RZ, R9, RZ, P1, !PT ;  /* 0x00000009ff0b7210 */ /* 0x000fcc0000ffe4ff */
[----:B------:R-:W-:-:S08]  /*1290*/  DFMA.RP R6, -R8, R10, R6 ;  /* 0x0000000a0806722b */ /* 0x000fd00000008106 */
[----:B------:R-:W-:-:S06]  /*12a0*/  DSETP.GT.AND P1, PT, R6, RZ, PT ;  /* 0x000000ff0600722a */ /* 0x000fcc0003f24000 */
[----:B------:R-:W-:Y:S02]  /*12b0*/  FSEL R8, R10, R8, P1 ;  /* 0x000000080a087208 */ /* 0x000fe40000800000 */
[----:B------:R-:W-:Y:S01]  /*12c0*/  FSEL R9, R11, R9, P1 ;  /* 0x000000090b097208 */ /* 0x000fe20000800000 */
[----:B------:R-:W-:Y:S06]  /*12d0*/  BRA `(.L_x_40) ;  /* 0x0000000000647947 */ /* 0x000fec0003800000 */
.L_x_39:
[----:B------:R-:W-:-:S14]  /*12e0*/  DSETP.NE.AND P1, PT, R6, RZ, PT ;  /* 0x000000ff0600722a */ /* 0x000fdc0003f25000 */
[----:B------:R-:W-:Y:S05]  /*12f0*/  @!P1 BRA `(.L_x_41) ;  /* 0x0000000000589947 */ /* 0x000fea0003800000 */
[----:B------:R-:W-:-:S13]  /*1300*/  ISETP.GE.AND P1, PT, R7, RZ, PT ;  /* 0x000000ff0700720c */ /* 0x000fda0003f26270 */
[----:B------:R-:W-:Y:S02]  /*1310*/  @!P1 IMAD.MOV.U32 R8, RZ, RZ, 0x0 ;  /* 0x00000000ff089424 */ /* 0x000fe400078e00ff */
[----:B------:R-:W-:Y:S01]  /*1320*/  @!P1 IMAD.MOV.U32 R9, RZ, RZ, -0x80000 ;  /* 0xfff80000ff099424 */ /* 0x000fe200078e00ff */
        /* <DEDUP_REMOVED lines=19> */
.L_x_41:
[----:B------:R-:W-:-:S11]  /*1460*/  DADD R8, R6, R6 ;  /* 0x0000000006087229 */ /* 0x000fd60000000006 */
.L_x_40:
[----:B------:R-:W-:Y:S05]  /*1470*/  BSYNC.RECONVERGENT B3 ;  /* 0x0000000000037941 */ /* 0x000fea0003800200 */
.L_x_38:
[----:B------:R-:W-:Y:S02]  /*1480*/  IMAD.MOV.U32 R6, RZ, RZ, R4 ;  /* 0x000000ffff067224 */ /* 0x000fe400078e0004 */
[----:B------:R-:W-:Y:S02]  /*1490*/  IMAD.MOV.U32 R7, RZ, RZ, 0x0 ;  /* 0x00000000ff077424 */ /* 0x000fe400078e00ff */
[----:B------:R-:W-:Y:S02]  /*14a0*/  IMAD.MOV.U32 R10, RZ, RZ, R8 ;  /* 0x000000ffff0a7224 */ /* 0x000fe400078e0008 */
[----:B------:R-:W-:Y:S01]  /*14b0*/  IMAD.MOV.U32 R11, RZ, RZ, R9 ;  /* 0x000000ffff0b7224 */ /* 0x000fe200078e0009 */
[----:B------:R-:W-:Y:S06]  /*14c0*/  RET.REL.NODEC R6 `(bbw_sma_prefix_f32) ;  /* 0xffffffe806cc7950 */ /* 0x000fec0003c3ffff */
.L_x_42:
        /* <DEDUP_REMOVED lines=11> */
.L_x_46:


//--------------------- .nv.shared.reserved.0     --------------------------
	.section	.nv.shared.reserved.0,"aw",@nobits
	.weak		__nv_reservedSMEM_offset_0_alias
	.size		__nv_reservedSMEM_offset_0_alias, 0, 64
	.other		__nv_reservedSMEM_offset_0_alias,@"STO_CUDA_RESERVED_SHARED STV_DEFAULT"
__nv_reservedSMEM_offset_0_alias:
	.zero		0
	.zero		64


//--------------------- .nv.constant0.bbw_multi_series_one_param_tm_f32 --------------------------
	.section	.nv.constant0.bbw_multi_series_one_param_tm_f32,"a",@progbits
	.sectionflags	@""
	.align	4
.nv.constant0.bbw_multi_series_one_param_tm_f32:
	.zero		960


//--------------------- .nv.constant0.bbw_sma_prefix_f32 --------------------------
	.section	.nv.constant0.bbw_sma_prefix_f32,"a",@progbits
	.sectionflags	@""
	.align	4
.nv.constant0.bbw_sma_prefix_f32:
	.zero		960


//--------------------- SYMBOLS --------------------------

	.type		.nv.reservedSmem.offset0,@object
	.size		.nv.reservedSmem.offset0,0x4
